//
// Generated by NVIDIA NVVM Compiler
//
// Compiler Build ID: CL-36424714
// Cuda compilation tools, release 13.0, V13.0.88
// Based on NVVM 20.0.0
//

.version 9.0
.target sm_100
.address_size 64

	// .globl	_Z8SMWatSSMPfS_S_iiiifi
.extern .shared .align 16 .b8 x[];

.visible .entry _Z8SMWatSSMPfS_S_iiiifi(
	.param .u64 .ptr .align 1 _Z8SMWatSSMPfS_S_iiiifi_param_0,
	.param .u64 .ptr .align 1 _Z8SMWatSSMPfS_S_iiiifi_param_1,
	.param .u64 .ptr .align 1 _Z8SMWatSSMPfS_S_iiiifi_param_2,
	.param .u32 _Z8SMWatSSMPfS_S_iiiifi_param_3,
	.param .u32 _Z8SMWatSSMPfS_S_iiiifi_param_4,
	.param .u32 _Z8SMWatSSMPfS_S_iiiifi_param_5,
	.param .u32 _Z8SMWatSSMPfS_S_iiiifi_param_6,
	.param .f32 _Z8SMWatSSMPfS_S_iiiifi_param_7,
	.param .u32 _Z8SMWatSSMPfS_S_iiiifi_param_8
)
{
	.reg .pred 	%p<87>;
	.reg .b32 	%r<191>;
	.reg .b32 	%f<88>;
	.reg .b64 	%rd<17>;

	ld.param.u64 	%rd5, [_Z8SMWatSSMPfS_S_iiiifi_param_0];
	ld.param.u64 	%rd6, [_Z8SMWatSSMPfS_S_iiiifi_param_1];
	ld.param.u64 	%rd4, [_Z8SMWatSSMPfS_S_iiiifi_param_2];
	ld.param.u32 	%r67, [_Z8SMWatSSMPfS_S_iiiifi_param_3];
	ld.param.u32 	%r68, [_Z8SMWatSSMPfS_S_iiiifi_param_4];
	ld.param.u32 	%r69, [_Z8SMWatSSMPfS_S_iiiifi_param_5];
	ld.param.u32 	%r71, [_Z8SMWatSSMPfS_S_iiiifi_param_6];
	ld.param.f32 	%f33, [_Z8SMWatSSMPfS_S_iiiifi_param_7];
	cvta.to.global.u64 	%rd1, %rd6;
	cvta.to.global.u64 	%rd2, %rd5;
	mov.u32 	%r1, %ctaid.x;
	mov.u32 	%r2, %ctaid.y;
	max.u32 	%r3, %r71, 512;
	shr.s32 	%r4, %r3, 9;
	setp.lt.s32 	%p4, %r4, 1;
	@%p4 bra 	$L__BB0_22;
	mov.u32 	%r5, %tid.x;
	setp.lt.u32 	%p5, %r4, 4;
	mov.b32 	%r176, 0;
	@%p5 bra 	$L__BB0_12;
	and.b32  	%r176, %r4, 2147483644;
	mov.b32 	%r175, 0;
	mov.u32 	%r76, x;
$L__BB0_3:
	.pragma "nounroll";
	shl.b32 	%r74, %r175, 9;
	add.s32 	%r8, %r74, %r5;
	setp.lt.u32 	%p6, %r8, %r69;
	shl.b32 	%r75, %r8, 2;
	add.s32 	%r9, %r76, %r75;
	shl.b32 	%r77, %r69, 2;
	add.s32 	%r10, %r9, %r77;
	add.s32 	%r11, %r10, %r77;
	@%p6 bra 	$L__BB0_4;
	bra.uni 	$L__BB0_5;
$L__BB0_4:
	mov.b32 	%r78, -1082130432;
	st.shared.u32 	[%r9], %r78;
	st.shared.u32 	[%r10], %r78;
	st.shared.u32 	[%r11], %r78;
$L__BB0_5:
	add.s32 	%r79, %r8, 512;
	setp.ge.u32 	%p7, %r79, %r69;
	@%p7 bra 	$L__BB0_7;
	mov.b32 	%r80, -1082130432;
	st.shared.u32 	[%r9+2048], %r80;
	st.shared.u32 	[%r10+2048], %r80;
	st.shared.u32 	[%r11+2048], %r80;
$L__BB0_7:
	add.s32 	%r81, %r8, 1024;
	setp.ge.u32 	%p8, %r81, %r69;
	@%p8 bra 	$L__BB0_9;
	mov.b32 	%r82, -1082130432;
	st.shared.u32 	[%r9+4096], %r82;
	st.shared.u32 	[%r10+4096], %r82;
	st.shared.u32 	[%r11+4096], %r82;
$L__BB0_9:
	add.s32 	%r83, %r8, 1536;
	setp.ge.u32 	%p9, %r83, %r69;
	@%p9 bra 	$L__BB0_11;
	mov.b32 	%r84, -1082130432;
	st.shared.u32 	[%r9+6144], %r84;
	st.shared.u32 	[%r10+6144], %r84;
	st.shared.u32 	[%r11+6144], %r84;
$L__BB0_11:
	add.s32 	%r175, %r175, 4;
	setp.eq.s32 	%p10, %r175, %r176;
	@%p10 bra 	$L__BB0_12;
	bra.uni 	$L__BB0_3;
$L__BB0_12:
	and.b32  	%r85, %r4, 3;
	setp.eq.s32 	%p11, %r85, 0;
	@%p11 bra 	$L__BB0_22;
	setp.eq.s32 	%p12, %r85, 1;
	@%p12 bra 	$L__BB0_19;
	shl.b32 	%r86, %r176, 9;
	add.s32 	%r13, %r86, %r5;
	setp.ge.u32 	%p13, %r13, %r69;
	shl.b32 	%r87, %r13, 2;
	mov.u32 	%r88, x;
	add.s32 	%r14, %r88, %r87;
	shl.b32 	%r89, %r69, 2;
	add.s32 	%r15, %r14, %r89;
	add.s32 	%r16, %r15, %r89;
	@%p13 bra 	$L__BB0_16;
	mov.b32 	%r90, -1082130432;
	st.shared.u32 	[%r14], %r90;
	st.shared.u32 	[%r15], %r90;
	st.shared.u32 	[%r16], %r90;
$L__BB0_16:
	add.s32 	%r91, %r13, 512;
	setp.ge.u32 	%p14, %r91, %r69;
	@%p14 bra 	$L__BB0_18;
	mov.b32 	%r92, -1082130432;
	st.shared.u32 	[%r14+2048], %r92;
	st.shared.u32 	[%r15+2048], %r92;
	st.shared.u32 	[%r16+2048], %r92;
$L__BB0_18:
	add.s32 	%r176, %r176, 2;
$L__BB0_19:
	and.b32  	%r93, %r3, 512;
	setp.eq.s32 	%p15, %r93, 0;
	@%p15 bra 	$L__BB0_22;
	shl.b32 	%r94, %r176, 9;
	add.s32 	%r19, %r94, %r5;
	setp.ge.u32 	%p16, %r19, %r69;
	@%p16 bra 	$L__BB0_22;
	shl.b32 	%r95, %r19, 2;
	mov.u32 	%r96, x;
	add.s32 	%r97, %r96, %r95;
	mov.b32 	%r98, -1082130432;
	st.shared.u32 	[%r97], %r98;
	shl.b32 	%r99, %r69, 2;
	add.s32 	%r100, %r97, %r99;
	st.shared.u32 	[%r100], %r98;
	add.s32 	%r101, %r100, %r99;
	st.shared.u32 	[%r101], %r98;
$L__BB0_22:
	add.s32 	%r20, %r67, -1;
	add.s32 	%r21, %r20, %r68;
	setp.lt.s32 	%p17, %r21, 1;
	@%p17 bra 	$L__BB0_76;
	mov.u32 	%r22, %tid.x;
	not.b32 	%r103, %r1;
	add.s32 	%r104, %r67, %r103;
	mad.lo.s32 	%r23, %r104, %r67, %r67;
	not.b32 	%r105, %r2;
	add.s32 	%r106, %r68, %r105;
	mad.lo.s32 	%r24, %r106, %r68, %r68;
	mul.lo.s32 	%r25, %r67, %r1;
	mul.lo.s32 	%r26, %r68, %r2;
	mad.lo.s32 	%r107, %r68, %r1, %r2;
	cvta.to.global.u64 	%rd7, %rd4;
	mul.wide.s32 	%rd8, %r107, 4;
	add.s64 	%rd3, %rd7, %rd8;
	mov.b32 	%r178, 0;
	mov.u32 	%r179, %r178;
$L__BB0_24:
	setp.lt.s32 	%p19, %r4, 1;
	setp.lt.s32 	%p20, %r179, %r67;
	sub.s32 	%r108, %r179, %r20;
	selp.b32 	%r30, %r179, %r20, %p20;
	selp.b32 	%r31, 0, %r108, %p20;
	setp.lt.s32 	%p21, %r179, %r68;
	add.s32 	%r109, %r68, -1;
	sub.s32 	%r110, %r179, %r109;
	selp.b32 	%r32, 0, %r110, %p21;
	selp.b32 	%r33, %r179, %r109, %p21;
	mov.pred 	%p86, 0;
	@%p19 bra 	$L__BB0_75;
	ld.param.u32 	%r174, [_Z8SMWatSSMPfS_S_iiiifi_param_8];
	setp.eq.s32 	%p23, %r174, 0;
	selp.s32 	%r182, -1, 0, %p20;
	add.s32 	%r111, %r178, 1;
	setp.eq.s32 	%p24, %r111, 3;
	selp.b32 	%r112, 0, %r111, %p24;
	mul.lo.s32 	%r35, %r112, %r69;
	setp.eq.s32 	%p25, %r30, %r20;
	setp.gt.s32 	%p26, %r31, 1;
	and.pred  	%p1, %p25, %p26;
	add.s32 	%r113, %r178, 2;
	mul.hi.u32 	%r114, %r113, -1431655765;
	shr.u32 	%r115, %r114, 1;
	mul.lo.s32 	%r116, %r115, 3;
	sub.s32 	%r117, %r113, %r116;
	mul.lo.s32 	%r36, %r117, %r69;
	mul.lo.s32 	%r37, %r178, %r69;
	mov.b32 	%r190, 0;
	@%p23 bra 	$L__BB0_30;
	mov.u32 	%r186, %r190;
$L__BB0_27:
	shl.b32 	%r119, %r186, 9;
	add.s32 	%r54, %r119, %r22;
	setp.ge.s32 	%p27, %r54, %r69;
	@%p27 bra 	$L__BB0_74;
	sub.s32 	%r55, %r30, %r54;
	add.s32 	%r56, %r54, %r31;
	setp.ge.s32 	%p28, %r55, %r32;
	setp.le.s32 	%p29, %r56, %r33;
	and.pred  	%p30, %p28, %p29;
	@%p30 bra 	$L__BB0_54;
	add.s32 	%r140, %r54, %r37;
	shl.b32 	%r141, %r140, 2;
	mov.u32 	%r142, x;
	add.s32 	%r143, %r142, %r141;
	mov.b32 	%r144, -1082130432;
	st.shared.u32 	[%r143], %r144;
	bra.uni 	$L__BB0_73;
$L__BB0_30:
	mov.u32 	%r181, %r190;
$L__BB0_31:
	shl.b32 	%r146, %r181, 9;
	add.s32 	%r41, %r146, %r22;
	setp.ge.s32 	%p55, %r41, %r69;
	@%p55 bra 	$L__BB0_74;
	sub.s32 	%r42, %r30, %r41;
	add.s32 	%r43, %r41, %r31;
	setp.lt.s32 	%p56, %r42, %r32;
	setp.gt.s32 	%p57, %r43, %r33;
	or.pred  	%p58, %p56, %p57;
	@%p58 bra 	$L__BB0_52;
	add.s32 	%r147, %r42, %r25;
	mul.wide.s32 	%rd13, %r147, 4;
	add.s64 	%rd14, %rd2, %rd13;
	ld.global.f32 	%f58, [%rd14];
	add.s32 	%r148, %r43, %r26;
	mul.wide.s32 	%rd15, %r148, 4;
	add.s64 	%rd16, %rd1, %rd15;
	ld.global.f32 	%f59, [%rd16];
	sub.f32 	%f60, %f58, %f59;
	setp.lt.f32 	%p59, %f60, 0f00000000;
	neg.f32 	%f61, %f60;
	selp.f32 	%f62, %f60, %f61, %p59;
	div.rn.f32 	%f63, %f62, 0f3DB851EC;
	fma.rn.f32 	%f64, %f63, 0f3BBB989D, 0f3F000000;
	cvt.sat.f32.f32 	%f65, %f64;
	mov.f32 	%f66, 0f4B400001;
	mov.f32 	%f67, 0f437C0000;
	fma.rm.f32 	%f68, %f65, %f67, %f66;
	add.f32 	%f69, %f68, 0fCB40007F;
	neg.f32 	%f70, %f69;
	fma.rn.f32 	%f71, %f63, 0f3FB8AA3B, %f70;
	fma.rn.f32 	%f72, %f63, 0f32A57060, %f71;
	mov.b32 	%r149, %f68;
	shl.b32 	%r150, %r149, 23;
	mov.b32 	%f73, %r150;
	ex2.approx.ftz.f32 	%f74, %f72;
	fma.rn.f32 	%f1, %f74, %f73, 0fBF19999A;
	add.s32 	%r44, %r41, %r182;
	add.s32 	%r151, %r44, 1;
	setp.lt.s32 	%p60, %r151, %r21;
	setp.gt.s32 	%p61, %r42, 0;
	and.pred  	%p62, %p61, %p60;
	add.s32 	%r152, %r44, %r35;
	shl.b32 	%r153, %r152, 2;
	mov.u32 	%r154, x;
	add.s32 	%r45, %r154, %r153;
	@%p62 bra 	$L__BB0_35;
	add.f32 	%f75, %f33, %f1;
	max.f32 	%f82, %f75, 0f00000000;
	bra.uni 	$L__BB0_39;
$L__BB0_35:
	ld.shared.f32 	%f3, [%r45+4];
	setp.gt.f32 	%p63, %f3, 0fBF800000;
	@%p63 bra 	$L__BB0_37;
	add.f32 	%f76, %f33, %f1;
	max.f32 	%f82, %f76, 0f00000000;
	bra.uni 	$L__BB0_39;
$L__BB0_37:
	add.f32 	%f78, %f1, %f3;
	add.f32 	%f5, %f33, %f78;
	setp.leu.f32 	%p64, %f5, 0f00000000;
	mov.f32 	%f82, 0f00000000;
	@%p64 bra 	$L__BB0_39;
	mov.f32 	%f82, %f5;
$L__BB0_39:
	setp.gt.s32 	%p65, %r44, -1;
	setp.gt.s32 	%p66, %r43, 0;
	and.pred  	%p67, %p65, %p66;
	@%p67 bra 	$L__BB0_41;
	add.f32 	%f79, %f33, %f1;
	setp.gt.f32 	%p68, %f79, %f82;
	selp.f32 	%f83, %f79, %f82, %p68;
	bra.uni 	$L__BB0_44;
$L__BB0_41:
	ld.shared.f32 	%f8, [%r45];
	setp.leu.f32 	%p69, %f8, 0fBF800000;
	mov.f32 	%f83, %f82;
	@%p69 bra 	$L__BB0_44;
	add.f32 	%f80, %f1, %f8;
	add.f32 	%f83, %f33, %f80;
	setp.gt.f32 	%p70, %f83, %f82;
	@%p70 bra 	$L__BB0_44;
	add.f32 	%f81, %f33, %f1;
	setp.gt.f32 	%p71, %f81, %f82;
	selp.f32 	%f83, %f81, %f82, %p71;
$L__BB0_44:
	selp.b32 	%r182, 1, %r182, %p1;
	add.s32 	%r47, %r41, %r182;
	setp.gt.s32 	%p73, %r47, -1;
	and.pred  	%p74, %p73, %p61;
	@%p74 bra 	$L__BB0_46;
	setp.gt.f32 	%p75, %f1, %f83;
	selp.f32 	%f83, %f1, %f83, %p75;
	bra.uni 	$L__BB0_50;
$L__BB0_46:
	add.s32 	%r155, %r47, %r36;
	shl.b32 	%r156, %r155, 2;
	mov.u32 	%r157, x;
	add.s32 	%r158, %r157, %r156;
	ld.shared.f32 	%f13, [%r158];
	setp.gt.f32 	%p76, %f13, 0fBF800000;
	@%p76 bra 	$L__BB0_48;
	setp.gt.f32 	%p77, %f1, %f83;
	selp.f32 	%f83, %f1, %f83, %p77;
	bra.uni 	$L__BB0_50;
$L__BB0_48:
	add.f32 	%f15, %f1, %f13;
	setp.leu.f32 	%p78, %f15, %f83;
	@%p78 bra 	$L__BB0_50;
	mov.f32 	%f83, %f15;
$L__BB0_50:
	add.s32 	%r159, %r41, %r37;
	shl.b32 	%r160, %r159, 2;
	mov.u32 	%r161, x;
	add.s32 	%r162, %r161, %r160;
	st.shared.f32 	[%r162], %f83;
	setp.ne.s32 	%p79, %r42, %r1;
	setp.ne.s32 	%p80, %r43, %r2;
	or.pred  	%p81, %p79, %p80;
	@%p81 bra 	$L__BB0_53;
	st.global.f32 	[%rd3], %f83;
	mov.b32 	%r190, 1;
	bra.uni 	$L__BB0_53;
$L__BB0_52:
	add.s32 	%r165, %r41, %r37;
	shl.b32 	%r166, %r165, 2;
	mov.u32 	%r167, x;
	add.s32 	%r168, %r167, %r166;
	mov.b32 	%r169, -1082130432;
	st.shared.u32 	[%r168], %r169;
$L__BB0_53:
	add.s32 	%r181, %r181, 1;
	setp.eq.s32 	%p82, %r181, %r4;
	@%p82 bra 	$L__BB0_74;
	bra.uni 	$L__BB0_31;
$L__BB0_54:
	not.b32 	%r120, %r55;
	add.s32 	%r121, %r23, %r120;
	mul.wide.s32 	%rd9, %r121, 4;
	add.s64 	%rd10, %rd2, %rd9;
	ld.global.f32 	%f34, [%rd10];
	not.b32 	%r122, %r56;
	add.s32 	%r123, %r24, %r122;
	mul.wide.s32 	%rd11, %r123, 4;
	add.s64 	%rd12, %rd1, %rd11;
	ld.global.f32 	%f35, [%rd12];
	sub.f32 	%f36, %f34, %f35;
	setp.lt.f32 	%p31, %f36, 0f00000000;
	neg.f32 	%f37, %f36;
	selp.f32 	%f38, %f36, %f37, %p31;
	div.rn.f32 	%f39, %f38, 0f3DB851EC;
	fma.rn.f32 	%f40, %f39, 0f3BBB989D, 0f3F000000;
	cvt.sat.f32.f32 	%f41, %f40;
	mov.f32 	%f42, 0f4B400001;
	mov.f32 	%f43, 0f437C0000;
	fma.rm.f32 	%f44, %f41, %f43, %f42;
	add.f32 	%f45, %f44, 0fCB40007F;
	neg.f32 	%f46, %f45;
	fma.rn.f32 	%f47, %f39, 0f3FB8AA3B, %f46;
	fma.rn.f32 	%f48, %f39, 0f32A57060, %f47;
	mov.b32 	%r124, %f44;
	shl.b32 	%r125, %r124, 23;
	mov.b32 	%f49, %r125;
	ex2.approx.ftz.f32 	%f50, %f48;
	fma.rn.f32 	%f17, %f50, %f49, 0fBF19999A;
	add.s32 	%r57, %r54, %r182;
	add.s32 	%r126, %r57, 1;
	setp.ge.s32 	%p32, %r126, %r21;
	setp.lt.s32 	%p33, %r55, 1;
	add.s32 	%r127, %r57, %r35;
	shl.b32 	%r128, %r127, 2;
	mov.u32 	%r129, x;
	add.s32 	%r58, %r129, %r128;
	or.pred  	%p34, %p33, %p32;
	@%p34 bra 	$L__BB0_59;
	ld.shared.f32 	%f18, [%r58+4];
	setp.leu.f32 	%p35, %f18, 0fBF800000;
	@%p35 bra 	$L__BB0_58;
	add.f32 	%f54, %f17, %f18;
	add.f32 	%f19, %f33, %f54;
	setp.leu.f32 	%p36, %f19, 0f00000000;
	mov.f32 	%f85, 0f00000000;
	@%p36 bra 	$L__BB0_60;
	mov.f32 	%f85, %f19;
	bra.uni 	$L__BB0_60;
$L__BB0_58:
	add.f32 	%f52, %f33, %f17;
	max.f32 	%f85, %f52, 0f00000000;
	bra.uni 	$L__BB0_60;
$L__BB0_59:
	add.f32 	%f51, %f33, %f17;
	max.f32 	%f85, %f51, 0f00000000;
$L__BB0_60:
	setp.lt.s32 	%p37, %r57, 0;
	setp.lt.s32 	%p38, %r56, 1;
	or.pred  	%p39, %p37, %p38;
	@%p39 bra 	$L__BB0_64;
	ld.shared.f32 	%f23, [%r58];
	setp.leu.f32 	%p41, %f23, 0fBF800000;
	mov.f32 	%f86, %f85;
	@%p41 bra 	$L__BB0_65;
	add.f32 	%f56, %f17, %f23;
	add.f32 	%f86, %f33, %f56;
	setp.gt.f32 	%p42, %f86, %f85;
	@%p42 bra 	$L__BB0_65;
	add.f32 	%f57, %f33, %f17;
	setp.gt.f32 	%p43, %f57, %f85;
	selp.f32 	%f86, %f57, %f85, %p43;
	bra.uni 	$L__BB0_65;
$L__BB0_64:
	add.f32 	%f55, %f33, %f17;
	setp.gt.f32 	%p40, %f55, %f85;
	selp.f32 	%f86, %f55, %f85, %p40;
$L__BB0_65:
	selp.b32 	%r182, 1, %r182, %p1;
	add.s32 	%r60, %r54, %r182;
	setp.lt.s32 	%p45, %r60, 0;
	or.pred  	%p46, %p45, %p33;
	@%p46 bra 	$L__BB0_70;
	add.s32 	%r130, %r60, %r36;
	shl.b32 	%r131, %r130, 2;
	mov.u32 	%r132, x;
	add.s32 	%r133, %r132, %r131;
	ld.shared.f32 	%f28, [%r133];
	setp.leu.f32 	%p48, %f28, 0fBF800000;
	@%p48 bra 	$L__BB0_69;
	add.f32 	%f29, %f17, %f28;
	setp.leu.f32 	%p50, %f29, %f86;
	@%p50 bra 	$L__BB0_71;
	mov.f32 	%f86, %f29;
	bra.uni 	$L__BB0_71;
$L__BB0_69:
	setp.gt.f32 	%p49, %f17, %f86;
	selp.f32 	%f86, %f17, %f86, %p49;
	bra.uni 	$L__BB0_71;
$L__BB0_70:
	setp.gt.f32 	%p47, %f17, %f86;
	selp.f32 	%f86, %f17, %f86, %p47;
$L__BB0_71:
	add.s32 	%r134, %r54, %r37;
	shl.b32 	%r135, %r134, 2;
	mov.u32 	%r136, x;
	add.s32 	%r137, %r136, %r135;
	st.shared.f32 	[%r137], %f86;
	setp.ne.s32 	%p51, %r55, %r1;
	setp.ne.s32 	%p52, %r56, %r2;
	or.pred  	%p53, %p51, %p52;
	@%p53 bra 	$L__BB0_73;
	st.global.f32 	[%rd3], %f86;
	mov.b32 	%r190, 1;
$L__BB0_73:
	add.s32 	%r186, %r186, 1;
	setp.ne.s32 	%p54, %r186, %r4;
	@%p54 bra 	$L__BB0_27;
$L__BB0_74:
	setp.eq.s32 	%p86, %r190, 1;
$L__BB0_75:
	add.s32 	%r170, %r178, 2;
	mul.hi.u32 	%r171, %r170, -1431655765;
	shr.u32 	%r172, %r171, 1;
	mul.lo.s32 	%r173, %r172, 3;
	sub.s32 	%r178, %r170, %r173;
	bar.sync 	0;
	add.s32 	%r179, %r179, 1;
	setp.lt.s32 	%p83, %r179, %r21;
	not.pred 	%p84, %p86;
	and.pred  	%p85, %p83, %p84;
	@%p85 bra 	$L__BB0_24;
$L__BB0_76:
	ret;

}


// ===== COMPILED SASS (sm_100) =====

	.target	sm_100

	.elftype	@"ET_EXEC"


//--------------------- .note.nv.tkinfo           --------------------------
	.section	.note.nv.tkinfo,"",@"SHT_NOTE"
	.sectionflags	@"SHF_NOTE_NV_TKINFO"
	.tkinfo
        /*0018*/ 	.word	0x00000002
        /*0030*/ 	.string	""
        /*0030*/ 	.string	"ptxas"
        /*0030*/ 	.string	"Cuda compilation tools, release 13.0, V13.0.88"
        /*0030*/ 	.string	"Build cuda_13.0.r13.0/compiler.36424714_0"
        /*0030*/ 	.string	"-arch sm_100 -m 64 "



//--------------------- .note.nv.cuinfo           --------------------------
	.section	.note.nv.cuinfo,"",@"SHT_NOTE"
	.sectionflags	@"SHF_NOTE_NV_CUINFO"
        /*0018*/ 	.short	0x0002
        /*001a*/ 	.short	0x0064
        /*001c*/ 	.short	0x0082
	.zero		2


//--------------------- .nv.info                  --------------------------
	.section	.nv.info,"",@"SHT_CUDA_INFO"
	.align	4


	//----- nvinfo : EIATTR_REGCOUNT
	.align		4
        /*0000*/ 	.byte	0x04, 0x2f
        /*0002*/ 	.short	(.L_1 - .L_0)
	.align		4
.L_0:
        /*0004*/ 	.word	index@(_Z8SMWatSSMPfS_S_iiiifi)
        /*0008*/ 	.word	0x00000020


	//----- nvinfo : EIATTR_FRAME_SIZE
	.align		4
.L_1:
        /*000c*/ 	.byte	0x04, 0x11
        /*000e*/ 	.short	(.L_3 - .L_2)
	.align		4
.L_2:
        /*0010*/ 	.word	index@($__internal_0_$__cuda_sm3x_div_rn_noftz_f32_slowpath)
        /*0014*/ 	.word	0x00000000


	//----- nvinfo : EIATTR_FRAME_SIZE
	.align		4
.L_3:
        /*0018*/ 	.byte	0x04, 0x11
        /*001a*/ 	.short	(.L_5 - .L_4)
	.align		4
.L_4:
        /*001c*/ 	.word	index@(_Z8SMWatSSMPfS_S_iiiifi)
        /*0020*/ 	.word	0x00000000


	//----- nvinfo : EIATTR_MIN_STACK_SIZE
	.align		4
.L_5:
        /*0024*/ 	.byte	0x04, 0x12
        /*0026*/ 	.short	(.L_7 - .L_6)
	.align		4
.L_6:
        /*0028*/ 	.word	index@(_Z8SMWatSSMPfS_S_iiiifi)
        /*002c*/ 	.word	0x00000000
.L_7:


//--------------------- .nv.compat                --------------------------
	.section	.nv.compat,"",@"SHT_CUDA_COMPAT_INFO"
	.align	4
        /*0000*/ 	.byte	0x02, 0x09, 0x00, 0x00, 0x02, 0x02, 0x01, 0x00, 0x02, 0x05, 0x05, 0x00, 0x03, 0x07, 0x01, 0x01
        /*0010*/ 	.byte	0x02, 0x03, 0x00, 0x00, 0x02, 0x06, 0x01, 0x00, 0x04, 0x0b, 0x08, 0x00, 0x01, 0x00, 0x00, 0x00
        /*0020*/ 	.byte	0x00, 0x00, 0x00, 0x00


//--------------------- .nv.info._Z8SMWatSSMPfS_S_iiiifi --------------------------
	.section	.nv.info._Z8SMWatSSMPfS_S_iiiifi,"",@"SHT_CUDA_INFO"
	.sectionflags	@""
	.align	4


	//----- nvinfo : EIATTR_CUDA_API_VERSION
	.align		4
        /*0000*/ 	.byte	0x04, 0x37
        /*0002*/ 	.short	(.L_9 - .L_8)
.L_8:
        /*0004*/ 	.word	0x00000082


	//----- nvinfo : EIATTR_KPARAM_INFO
	.align		4
.L_9:
        /*0008*/ 	.byte	0x04, 0x17
        /*000a*/ 	.short	(.L_11 - .L_10)
.L_10:
        /*000c*/ 	.word	0x00000000
        /*0010*/ 	.short	0x0008
        /*0012*/ 	.short	0x002c
        /*0014*/ 	.byte	0x00, 0xf0, 0x11, 0x00


	//----- nvinfo : EIATTR_KPARAM_INFO
	.align		4
.L_11:
        /*0018*/ 	.byte	0x04, 0x17
        /*001a*/ 	.short	(.L_13 - .L_12)
.L_12:
        /*001c*/ 	.word	0x00000000
        /*0020*/ 	.short	0x0007
        /*0022*/ 	.short	0x0028
        /*0024*/ 	.byte	0x00, 0xf0, 0x11, 0x00


	//----- nvinfo : EIATTR_KPARAM_INFO
	.align		4
.L_13:
        /*0028*/ 	.byte	0x04, 0x17
        /*002a*/ 	.short	(.L_15 - .L_14)
.L_14:
        /*002c*/ 	.word	0x00000000
        /*0030*/ 	.short	0x0006
        /*0032*/ 	.short	0x0024
        /*0034*/ 	.byte	0x00, 0xf0, 0x11, 0x00


	//----- nvinfo : EIATTR_KPARAM_INFO
	.align		4
.L_15:
        /*0038*/ 	.byte	0x04, 0x17
        /*003a*/ 	.short	(.L_17 - .L_16)
.L_16:
        /*003c*/ 	.word	0x00000000
        /*0040*/ 	.short	0x0005
        /*0042*/ 	.short	0x0020
        /*0044*/ 	.byte	0x00, 0xf0, 0x11, 0x00


	//----- nvinfo : EIATTR_KPARAM_INFO
	.align		4
.L_17:
        /*0048*/ 	.byte	0x04, 0x17
        /*004a*/ 	.short	(.L_19 - .L_18)
.L_18:
        /*004c*/ 	.word	0x00000000
        /*0050*/ 	.short	0x0004
        /*0052*/ 	.short	0x001c
        /*0054*/ 	.byte	0x00, 0xf0, 0x11, 0x00


	//----- nvinfo : EIATTR_KPARAM_INFO
	.align		4
.L_19:
        /*0058*/ 	.byte	0x04, 0x17
        /*005a*/ 	.short	(.L_21 - .L_20)
.L_20:
        /*005c*/ 	.word	0x00000000
        /*0060*/ 	.short	0x0003
        /*0062*/ 	.short	0x0018
        /*0064*/ 	.byte	0x00, 0xf0, 0x11, 0x00


	//----- nvinfo : EIATTR_KPARAM_INFO
	.align		4
.L_21:
        /*0068*/ 	.byte	0x04, 0x17
        /*006a*/ 	.short	(.L_23 - .L_22)
.L_22:
        /*006c*/ 	.word	0x00000000
        /*0070*/ 	.short	0x0002
        /*0072*/ 	.short	0x0010
        /*0074*/ 	.byte	0x00, 0xf5, 0x21, 0x00


	//----- nvinfo : EIATTR_KPARAM_INFO
	.align		4
.L_23:
        /*0078*/ 	.byte	0x04, 0x17
        /*007a*/ 	.short	(.L_25 - .L_24)
.L_24:
        /*007c*/ 	.word	0x00000000
        /*0080*/ 	.short	0x0001
        /*0082*/ 	.short	0x0008
        /*0084*/ 	.byte	0x00, 0xf5, 0x21, 0x00


	//----- nvinfo : EIATTR_KPARAM_INFO
	.align		4
.L_25:
        /*0088*/ 	.byte	0x04, 0x17
        /*008a*/ 	.short	(.L_27 - .L_26)
.L_26:
        /*008c*/ 	.word	0x00000000
        /*0090*/ 	.short	0x0000
        /*0092*/ 	.short	0x0000
        /*0094*/ 	.byte	0x00, 0xf5, 0x21, 0x00


	//----- nvinfo : EIATTR_SPARSE_MMA_MASK
	.align		4
.L_27:
        /*0098*/ 	.byte	0x03, 0x50
        /*009a*/ 	.short	0x0000


	//----- nvinfo : EIATTR_MAXREG_COUNT
	.align		4
        /*009c*/ 	.byte	0x03, 0x1b
        /*009e*/ 	.short	0x00ff


	//----- nvinfo : EIATTR_NUM_BARRIERS
	.align		4
        /*00a0*/ 	.byte	0x02, 0x4c
        /*00a2*/ 	.byte	0x01
	.zero		1


	//----- nvinfo : EIATTR_MERCURY_ISA_VERSION
	.align		4
        /*00a4*/ 	.byte	0x03, 0x5f
        /*00a6*/ 	.short	0x0101


	//----- nvinfo : EIATTR_VRC_CTA_INIT_COUNT
	.align		4
        /*00a8*/ 	.byte	0x02, 0x4a
	.zero		1
	.zero		1


	//----- nvinfo : EIATTR_EXIT_INSTR_OFFSETS
	.align		4
        /*00ac*/ 	.byte	0x04, 0x1c
        /*00ae*/ 	.short	(.L_29 - .L_28)


	//   ....[0]....
.L_28:
        /*00b0*/ 	.word	0x00000610


	//   ....[1]....
        /*00b4*/ 	.word	0x00001a70


	//----- nvinfo : EIATTR_CRS_STACK_SIZE
	.align		4
.L_29:
        /*00b8*/ 	.byte	0x04, 0x1e
        /*00ba*/ 	.short	(.L_31 - .L_30)
.L_30:
        /*00bc*/ 	.word	0x00000000


	//----- nvinfo : EIATTR_CBANK_PARAM_SIZE
	.align		4
.L_31:
        /*00c0*/ 	.byte	0x03, 0x19
        /*00c2*/ 	.short	0x0030


	//----- nvinfo : EIATTR_PARAM_CBANK
	.align		4
        /*00c4*/ 	.byte	0x04, 0x0a
        /*00c6*/ 	.short	(.L_33 - .L_32)
	.align		4
.L_32:
        /*00c8*/ 	.word	index@(.nv.constant0._Z8SMWatSSMPfS_S_iiiifi)
        /*00cc*/ 	.short	0x0380
        /*00ce*/ 	.short	0x0030


	//----- nvinfo : EIATTR_SW_WAR
	.align		4
.L_33:
        /*00d0*/ 	.byte	0x04, 0x36
        /*00d2*/ 	.short	(.L_35 - .L_34)
.L_34:
        /*00d4*/ 	.word	0x00000008
.L_35:


//--------------------- .nv.callgraph             --------------------------
	.section	.nv.callgraph,"",@"SHT_CUDA_CALLGRAPH"
	.align	4
	.sectionentsize	8
	.align		4
        /*0000*/ 	.word	0x00000000
	.align		4
        /*0004*/ 	.word	0xffffffff
	.align		4
        /*0008*/ 	.word	0x00000000
	.align		4
        /*000c*/ 	.word	0xfffffffe
	.align		4
        /*0010*/ 	.word	0x00000000
	.align		4
        /*0014*/ 	.word	0xfffffffd
	.align		4
        /*0018*/ 	.word	0x00000000
	.align		4
        /*001c*/ 	.word	0xfffffffc


//--------------------- .text._Z8SMWatSSMPfS_S_iiiifi --------------------------
	.section	.text._Z8SMWatSSMPfS_S_iiiifi,"ax",@progbits
	.align	128
        .global         _Z8SMWatSSMPfS_S_iiiifi
        .type           _Z8SMWatSSMPfS_S_iiiifi,@function
        .size           _Z8SMWatSSMPfS_S_iiiifi,(.L_x_51 - _Z8SMWatSSMPfS_S_iiiifi)
        .other          _Z8SMWatSSMPfS_S_iiiifi,@"STO_CUDA_ENTRY STV_DEFAULT"
_Z8SMWatSSMPfS_S_iiiifi:
.text._Z8SMWatSSMPfS_S_iiiifi:
[----:B------:R-:W-:Y:S01]  /*0000*/  LDC R1, c[0x0][0x37c] ;  /* 0x0000df00ff017b82 */ /* 0x000fe20000000800 */
[----:B------:R-:W0:Y:S07]  /*0010*/  LDCU UR4, c[0x0][0x3a4] ;  /* 0x00007480ff0477ac */ /* 0x000e2e0008000800 */
[----:B------:R-:W1:Y:S08]  /*0020*/  S2UR UR15, SR_CTAID.X ;  /* 0x00000000000f79c3 */ /* 0x000e700000002500 */
[----:B------:R-:W2:Y:S01]  /*0030*/  S2UR UR16, SR_CTAID.Y ;  /* 0x00000000001079c3 */ /* 0x000ea20000002600 */
[----:B0-----:R-:W-:-:S04]  /*0040*/  UISETP.LT.U32.AND UP0, UPT, UR4, 0x200, UPT ;  /* 0x000002000400788c */ /* 0x001fc8000bf01070 */
[----:B------:R-:W-:-:S04]  /*0050*/  USEL UR4, UR4, 0x200, !UP0 ;  /* 0x0000020004047887 */ /* 0x000fc8000c000000 */
[----:B------:R-:W-:-:S04]  /*0060*/  USHF.R.S32.HI UR12, URZ, 0x9, UR4 ;  /* 0x00000009ff0c7899 */ /* 0x000fc80008011404 */
[----:B------:R-:W-:-:S09]  /*0070*/  UISETP.GE.AND UP0, UPT, UR12, 0x1, UPT ;  /* 0x000000010c00788c */ /* 0x000fd2000bf06270 */
[----:B-12---:R-:W-:Y:S05]  /*0080*/  BRA.U !UP0, `(.L_x_0) ;  /* 0x00000005084c7547 */ /* 0x006fea000b800000 */
[----:B------:R-:W0:Y:S01]  /*0090*/  S2R R5, SR_TID.X ;  /* 0x0000000000057919 */ /* 0x000e220000002100 */
[----:B------:R-:W-:Y:S01]  /*00a0*/  UISETP.GE.U32.AND UP0, UPT, UR12, 0x4, UPT ;  /* 0x000000040c00788c */ /* 0x000fe2000bf06070 */
[----:B------:R-:W-:Y:S01]  /*00b0*/  IMAD.MOV.U32 R0, RZ, RZ, RZ ;  /* 0x000000ffff007224 */ /* 0x000fe200078e00ff */
[----:B------:R-:W-:-:S07]  /*00c0*/  ULOP3.LUT UP1, UR8, UR12, 0x3, URZ, 0xc0, !UPT ;  /* 0x000000030c087892 */ /* 0x000fce000f82c0ff */
[----:B------:R-:W-:Y:S05]  /*00d0*/  BRA.U !UP0, `(.L_x_1) ;  /* 0x0000000108947547 */ /* 0x000fea000b800000 */
[----:B------:R-:W1:Y:S01]  /*00e0*/  S2UR UR6, SR_CgaCtaId ;  /* 0x00000000000679c3 */ /* 0x000e620000008800 */
[----:B------:R-:W-:Y:S01]  /*00f0*/  ULOP3.LUT UR7, UR12, 0x7ffffffc, URZ, 0xc0, !UPT ;  /* 0x7ffffffc0c077892 */ /* 0x000fe2000f8ec0ff */
[----:B------:R-:W-:Y:S01]  /*0100*/  IMAD.MOV.U32 R3, RZ, RZ, RZ ;  /* 0x000000ffff037224 */ /* 0x000fe200078e00ff */
[----:B------:R-:W-:-:S04]  /*0110*/  UMOV UR5, 0x400 ;  /* 0x0000040000057882 */ /* 0x000fc80000000000 */
[----:B------:R-:W-:Y:S01]  /*0120*/  IMAD.U32 R0, RZ, RZ, UR7 ;  /* 0x00000007ff007e24 */ /* 0x000fe2000f8e00ff */
[----:B------:R-:W2:Y:S01]  /*0130*/  LDC R7, c[0x0][0x3a0] ;  /* 0x0000e800ff077b82 */ /* 0x000ea20000000800 */
[----:B-1----:R-:W-:-:S12]  /*0140*/  ULEA UR5, UR6, UR5, 0x18 ;  /* 0x0000000506057291 */ /* 0x002fd8000f8ec0ff */
.L_x_2:
[C---:B01----:R-:W-:Y:S02]  /*0150*/  IMAD R6, R3.reuse, 0x200, R5 ;  /* 0x0000020003067824 */ /* 0x043fe400078e0205 */
[----:B------:R-:W-:Y:S02]  /*0160*/  VIADD R3, R3, 0x4 ;  /* 0x0000000403037836 */ /* 0x000fe40000000000 */
[C---:B------:R-:W-:Y:S01]  /*0170*/  VIADD R2, R6.reuse, 0x200 ;  /* 0x0000020006027836 */ /* 0x040fe20000000000 */
[CC--:B--2---:R-:W-:Y:S02]  /*0180*/  ISETP.GE.U32.AND P0, PT, R6.reuse, R7.reuse, PT ;  /* 0x000000070600720c */ /* 0x0c4fe40003f06070 */
[----:B------:R-:W-:Y:S02]  /*0190*/  IADD3 R4, PT, PT, R6, 0x400, RZ ;  /* 0x0000040006047810 */ /* 0x000fe40007ffe0ff */
[----:B------:R-:W-:Y:S01]  /*01a0*/  ISETP.GE.U32.AND P1, PT, R2, R7, PT ;  /* 0x000000070200720c */ /* 0x000fe20003f26070 */
[C---:B------:R-:W-:Y:S01]  /*01b0*/  VIADD R2, R6.reuse, 0x600 ;  /* 0x0000060006027836 */ /* 0x040fe20000000000 */
[----:B------:R-:W-:-:S02]  /*01c0*/  LEA R6, R6, UR5, 0x2 ;  /* 0x0000000506067c11 */ /* 0x000fc4000f8e10ff */
[-C--:B------:R-:W-:Y:S02]  /*01d0*/  ISETP.GE.U32.AND P2, PT, R4, R7.reuse, PT ;  /* 0x000000070400720c */ /* 0x080fe40003f46070 */
[----:B------:R-:W-:Y:S01]  /*01e0*/  ISETP.GE.U32.AND P3, PT, R2, R7, PT ;  /* 0x000000070200720c */ /* 0x000fe20003f66070 */
[C---:B------:R-:W-:Y:S02]  /*01f0*/  IMAD R4, R7.reuse, 0x4, R6 ;  /* 0x0000000407047824 */ /* 0x040fe400078e0206 */
[----:B------:R-:W-:Y:S02]  /*0200*/  @!P0 IMAD.MOV.U32 R2, RZ, RZ, -0x40800000 ;  /* 0xbf800000ff028424 */ /* 0x000fe400078e00ff */
[----:B------:R-:W-:Y:S02]  /*0210*/  IMAD R9, R7, 0x4, R4 ;  /* 0x0000000407097824 */ /* 0x000fe400078e0204 */
[----:B------:R-:W-:Y:S01]  /*0220*/  @!P1 IMAD.MOV.U32 R11, RZ, RZ, -0x40800000 ;  /* 0xbf800000ff0b9424 */ /* 0x000fe200078e00ff */
[----:B------:R1:W-:Y:S03]  /*0230*/  @!P0 STS [R6], R2 ;  /* 0x0000000206008388 */ /* 0x0003e60000000800 */
[----:B------:R-:W-:Y:S01]  /*0240*/  @!P2 MOV R13, 0xbf800000 ;  /* 0xbf800000000da802 */ /* 0x000fe20000000f00 */
[----:B------:R1:W-:Y:S01]  /*0250*/  @!P0 STS [R4], R2 ;  /* 0x0000000204008388 */ /* 0x0003e20000000800 */
[----:B------:R-:W-:-:S03]  /*0260*/  @!P3 IMAD.MOV.U32 R15, RZ, RZ, -0x40800000 ;  /* 0xbf800000ff0fb424 */ /* 0x000fc600078e00ff */
[----:B------:R1:W-:Y:S01]  /*0270*/  @!P0 STS [R9], R2 ;  /* 0x0000000209008388 */ /* 0x0003e20000000800 */
[----:B------:R-:W-:-:S03]  /*0280*/  ISETP.NE.AND P0, PT, R3, R0, PT ;  /* 0x000000000300720c */ /* 0x000fc60003f05270 */
[----:B------:R1:W-:Y:S04]  /*0290*/  @!P1 STS [R6+0x800], R11 ;  /* 0x0008000b06009388 */ /* 0x0003e80000000800 */
[----:B------:R1:W-:Y:S04]  /*02a0*/  @!P1 STS [R4+0x800], R11 ;  /* 0x0008000b04009388 */ /* 0x0003e80000000800 */
[----:B------:R1:W-:Y:S04]  /*02b0*/  @!P1 STS [R9+0x800], R11 ;  /* 0x0008000b09009388 */ /* 0x0003e80000000800 */
[----:B------:R1:W-:Y:S04]  /*02c0*/  @!P2 STS [R6+0x1000], R13 ;  /* 0x0010000d0600a388 */ /* 0x0003e80000000800 */
[----:B------:R1:W-:Y:S04]  /*02d0*/  @!P2 STS [R4+0x1000], R13 ;  /* 0x0010000d0400a388 */ /* 0x0003e80000000800 */
[----:B------:R1:W-:Y:S04]  /*02e0*/  @!P2 STS [R9+0x1000], R13 ;  /* 0x0010000d0900a388 */ /* 0x0003e80000000800 */
[----:B------:R1:W-:Y:S04]  /*02f0*/  @!P3 STS [R6+0x1800], R15 ;  /* 0x0018000f0600b388 */ /* 0x0003e80000000800 */
[----:B------:R1:W-:Y:S04]  /*0300*/  @!P3 STS [R4+0x1800], R15 ;  /* 0x0018000f0400b388 */ /* 0x0003e80000000800 */
[----:B------:R1:W-:Y:S01]  /*0310*/  @!P3 STS [R9+0x1800], R15 ;  /* 0x0018000f0900b388 */ /* 0x0003e20000000800 */
[----:B------:R-:W-:Y:S05]  /*0320*/  @P0 BRA `(.L_x_2) ;  /* 0xfffffffc00880947 */ /* 0x000fea000383ffff */
.L_x_1:
[----:B------:R-:W-:Y:S05]  /*0330*/  BRA.U !UP1, `(.L_x_0) ;  /* 0x0000000109a07547 */ /* 0x000fea000b800000 */
[----:B------:R-:W-:Y:S02]  /*0340*/  UISETP.NE.AND UP0, UPT, UR8, 0x1, UPT ;  /* 0x000000010800788c */ /* 0x000fe4000bf05270 */
[----:B------:R-:W-:-:S07]  /*0350*/  ULOP3.LUT UP1, URZ, UR4, 0x200, URZ, 0xc0, !UPT ;  /* 0x0000020004ff7892 */ /* 0x000fce000f82c0ff */
[----:B------:R-:W-:Y:S05]  /*0360*/  BRA.U !UP0, `(.L_x_3) ;  /* 0x0000000108507547 */ /* 0x000fea000b800000 */
[----:B-1----:R-:W1:Y:S01]  /*0370*/  LDC R4, c[0x0][0x3a0] ;  /* 0x0000e800ff047b82 */ /* 0x002e620000000800 */
[C---:B0-----:R-:W-:Y:S01]  /*0380*/  IMAD R3, R0.reuse, 0x200, R5 ;  /* 0x0000020000037824 */ /* 0x041fe200078e0205 */
[----:B------:R-:W-:Y:S01]  /*0390*/  UMOV UR4, 0x400 ;  /* 0x0000040000047882 */ /* 0x000fe20000000000 */
[----:B------:R-:W-:Y:S02]  /*03a0*/  VIADD R0, R0, 0x2 ;  /* 0x0000000200007836 */ /* 0x000fe40000000000 */
[----:B------:R-:W-:-:S03]  /*03b0*/  VIADD R2, R3, 0x200 ;  /* 0x0000020003027836 */ /* 0x000fc60000000000 */
[----:B------:R-:W0:Y:S01]  /*03c0*/  S2UR UR5, SR_CgaCtaId ;  /* 0x00000000000579c3 */ /* 0x000e220000008800 */
[-C--:B-1----:R-:W-:Y:S02]  /*03d0*/  ISETP.GE.U32.AND P0, PT, R3, R4.reuse, PT ;  /* 0x000000040300720c */ /* 0x082fe40003f06070 */
[----:B------:R-:W-:Y:S01]  /*03e0*/  ISETP.GE.U32.AND P1, PT, R2, R4, PT ;  /* 0x000000040200720c */ /* 0x000fe20003f26070 */
[----:B0-----:R-:W-:-:S10]  /*03f0*/  ULEA UR4, UR5, UR4, 0x18 ;  /* 0x0000000405047291 */ /* 0x001fd4000f8ec0ff */
[----:B------:R-:W-:Y:S02]  /*0400*/  @!P0 MOV R7, 0xbf800000 ;  /* 0xbf80000000078802 */ /* 0x000fe40000000f00 */
[----:B------:R-:W-:Y:S01]  /*0410*/  LEA R3, R3, UR4, 0x2 ;  /* 0x0000000403037c11 */ /* 0x000fe2000f8e10ff */
[----:B------:R-:W-:-:S04]  /*0420*/  @!P1 IMAD.MOV.U32 R9, RZ, RZ, -0x40800000 ;  /* 0xbf800000ff099424 */ /* 0x000fc800078e00ff */
[C---:B------:R-:W-:Y:S01]  /*0430*/  IMAD R2, R4.reuse, 0x4, R3 ;  /* 0x0000000404027824 */ /* 0x040fe200078e0203 */
[----:B------:R2:W-:Y:S03]  /*0440*/  @!P0 STS [R3], R7 ;  /* 0x0000000703008388 */ /* 0x0005e60000000800 */
[----:B------:R-:W-:Y:S01]  /*0450*/  IMAD R4, R4, 0x4, R2 ;  /* 0x0000000404047824 */ /* 0x000fe200078e0202 */
[----:B------:R2:W-:Y:S04]  /*0460*/  @!P0 STS [R2], R7 ;  /* 0x0000000702008388 */ /* 0x0005e80000000800 */
[----:B------:R2:W-:Y:S04]  /*0470*/  @!P0 STS [R4], R7 ;  /* 0x0000000704008388 */ /* 0x0005e80000000800 */
[----:B------:R2:W-:Y:S04]  /*0480*/  @!P1 STS [R3+0x800], R9 ;  /* 0x0008000903009388 */ /* 0x0005e80000000800 */
[----:B------:R2:W-:Y:S04]  /*0490*/  @!P1 STS [R2+0x800], R9 ;  /* 0x0008000902009388 */ /* 0x0005e80000000800 */
[----:B------:R2:W-:Y:S02]  /*04a0*/  @!P1 STS [R4+0x800], R9 ;  /* 0x0008000904009388 */ /* 0x0005e40000000800 */
.L_x_3:
[----:B------:R-:W-:Y:S05]  /*04b0*/  BRA.U !UP1, `(.L_x_0) ;  /* 0x0000000109407547 */ /* 0x000fea000b800000 */
[----:B--2---:R-:W2:Y:S01]  /*04c0*/  LDC R3, c[0x0][0x3a0] ;  /* 0x0000e800ff037b82 */ /* 0x004ea20000000800 */
[----:B0-----:R-:W-:Y:S01]  /*04d0*/  IMAD R0, R0, 0x200, R5 ;  /* 0x0000020000007824 */ /* 0x001fe200078e0205 */
[----:B------:R-:W-:Y:S04]  /*04e0*/  BSSY.RECONVERGENT B0, `(.L_x_0) ;  /* 0x000000d000007945 */ /* 0x000fe80003800200 */
[----:B--2---:R-:W-:-:S13]  /*04f0*/  ISETP.GE.U32.AND P0, PT, R0, R3, PT ;  /* 0x000000030000720c */ /* 0x004fda0003f06070 */
[----:B------:R-:W-:Y:S05]  /*0500*/  @P0 BRA `(.L_x_4) ;  /* 0x0000000000280947 */ /* 0x000fea0003800000 */
[----:B------:R-:W0:Y:S01]  /*0510*/  S2UR UR5, SR_CgaCtaId ;  /* 0x00000000000579c3 */ /* 0x000e220000008800 */
[----:B------:R-:W-:Y:S01]  /*0520*/  UMOV UR4, 0x400 ;  /* 0x0000040000047882 */ /* 0x000fe20000000000 */
[----:B------:R-:W-:Y:S01]  /*0530*/  HFMA2 R5, -RZ, RZ, -1.875, 0 ;  /* 0xbf800000ff057431 */ /* 0x000fe200000001ff */
[----:B0-----:R-:W-:-:S06]  /*0540*/  ULEA UR4, UR5, UR4, 0x18 ;  /* 0x0000000405047291 */ /* 0x001fcc000f8ec0ff */
[----:B------:R-:W-:-:S05]  /*0550*/  LEA R0, R0, UR4, 0x2 ;  /* 0x0000000400007c11 */ /* 0x000fca000f8e10ff */
[C---:B-1----:R-:W-:Y:S01]  /*0560*/  IMAD R2, R3.reuse, 0x4, R0 ;  /* 0x0000000403027824 */ /* 0x042fe200078e0200 */
[----:B------:R0:W-:Y:S03]  /*0570*/  STS [R0], R5 ;  /* 0x0000000500007388 */ /* 0x0001e60000000800 */
[----:B------:R-:W-:Y:S01]  /*0580*/  IMAD R3, R3, 0x4, R2 ;  /* 0x0000000403037824 */ /* 0x000fe200078e0202 */
[----:B------:R0:W-:Y:S04]  /*0590*/  STS [R2], R5 ;  /* 0x0000000502007388 */ /* 0x0001e80000000800 */
[----:B------:R0:W-:Y:S02]  /*05a0*/  STS [R3], R5 ;  /* 0x0000000503007388 */ /* 0x0001e40000000800 */
.L_x_4:
[----:B------:R-:W-:Y:S05]  /*05b0*/  BSYNC.RECONVERGENT B0 ;  /* 0x0000000000007941 */ /* 0x000fea0003800200 */
.L_x_0:
[----:B------:R-:W3:Y:S02]  /*05c0*/  LDCU.64 UR10, c[0x0][0x398] ;  /* 0x00007300ff0a77ac */ /* 0x000ee40008000a00 */
[----:B---3--:R-:W-:-:S04]  /*05d0*/  UIADD3 UR13, UPT, UPT, UR10, -0x1, URZ ;  /* 0xffffffff0a0d7890 */ /* 0x008fc8000fffe0ff */
[----:B------:R-:W-:-:S04]  /*05e0*/  UIADD3 UR14, UPT, UPT, UR13, UR11, URZ ;  /* 0x0000000b0d0e7290 */ /* 0x000fc8000fffe0ff */
[----:B------:R-:W-:-:S06]  /*05f0*/  UISETP.GE.AND UP0, UPT, UR14, 0x1, UPT ;  /* 0x000000010e00788c */ /* 0x000fcc000bf06270 */
[----:B------:R-:W-:-:S13]  /*0600*/  PLOP3.LUT P0, PT, PT, PT, UP0, 0x80, 0x8 ;  /* 0x000000000008781c */ /* 0x000fda0003f0f008 */
[----:B------:R-:W-:Y:S05]  /*0610*/  @!P0 EXIT ;  /* 0x000000000000894d */ /* 0x000fea0003800000 */
[----:B------:R-:W3:Y:S01]  /*0620*/  S2R R18, SR_TID.X ;  /* 0x0000000000127919 */ /* 0x000ee20000002100 */
[----:B------:R-:W4:Y:S01]  /*0630*/  LDCU.64 UR4, c[0x0][0x390] ;  /* 0x00007200ff0477ac */ /* 0x000f220008000a00 */
[----:B------:R-:W-:Y:S02]  /*0640*/  IMAD.MOV.U32 R17, RZ, RZ, RZ ;  /* 0x000000ffff117224 */ /* 0x000fe400078e00ff */
[----:B------:R-:W-:Y:S01]  /*0650*/  IMAD.MOV.U32 R23, RZ, RZ, RZ ;  /* 0x000000ffff177224 */ /* 0x000fe200078e00ff */
[----:B------:R-:W-:Y:S02]  /*0660*/  ULOP3.LUT UR6, URZ, UR15, URZ, 0x33, !UPT ;  /* 0x0000000fff067292 */ /* 0x000fe4000f8e33ff */
[----:B------:R-:W-:Y:S02]  /*0670*/  ULOP3.LUT UR7, URZ, UR16, URZ, 0x33, !UPT ;  /* 0x00000010ff077292 */ /* 0x000fe4000f8e33ff */
[----:B------:R-:W-:Y:S02]  /*0680*/  UIADD3 UR6, UPT, UPT, UR6, UR10, URZ ;  /* 0x0000000a06067290 */ /* 0x000fe4000fffe0ff */
[----:B------:R-:W-:-:S02]  /*0690*/  UIADD3 UR7, UPT, UPT, UR7, UR11, URZ ;  /* 0x0000000b07077290 */ /* 0x000fc4000fffe0ff */
[----:B------:R-:W-:Y:S01]  /*06a0*/  UIMAD UR8, UR15, UR11, UR16 ;  /* 0x0000000b0f0872a4 */ /* 0x000fe2000f8e0210 */
[----:B------:R-:W0:Y:S01]  /*06b0*/  LDCU.64 UR18, c[0x0][0x358] ;  /* 0x00006b00ff1277ac */ /* 0x000e220008000a00 */
[----:B------:R-:W0:Y:S01]  /*06c0*/  LDCU UR17, c[0x0][0x3a8] ;  /* 0x00007500ff1177ac */ /* 0x000e220008000800 */
[----:B------:R-:W0:Y:S01]  /*06d0*/  LDCU UR20, c[0x0][0x3a8] ;  /* 0x00007500ff1477ac */ /* 0x000e220008000800 */
[----:B------:R-:W-:Y:S02]  /*06e0*/  UIMAD UR6, UR6, UR10, UR10 ;  /* 0x0000000a060672a4 */ /* 0x000fe4000f8e020a */
[----:B------:R-:W-:Y:S02]  /*06f0*/  UIMAD UR7, UR7, UR11, UR11 ;  /* 0x0000000b070772a4 */ /* 0x000fe4000f8e020b */
[----:B----4-:R-:W-:-:S12]  /*0700*/  UIMAD.WIDE UR4, UR8, 0x4, UR4 ;  /* 0x00000004080478a5 */ /* 0x010fd8000f8e0204 */
.L_x_38:
[----:B------:R-:W4:Y:S01]  /*0710*/  LDCU.64 UR10, c[0x0][0x398] ;  /* 0x00007300ff0a77ac */ /* 0x000f220008000a00 */
[C---:B------:R-:W-:Y:S01]  /*0720*/  VIADD R16, R23.reuse, -UR13 ;  /* 0x8000000d17107c36 */ /* 0x040fe20008000000 */
[----:B------:R-:W-:Y:S01]  /*0730*/  PLOP3.LUT P0, PT, PT, PT, PT, 0x8, 0x80 ;  /* 0x000000000080781c */ /* 0x000fe20003f0e170 */
[----:B------:R-:W-:Y:S02]  /*0740*/  UISETP.GE.AND UP0, UPT, UR12, 0x1, UPT ;  /* 0x000000010c00788c */ /* 0x000fe4000bf06270 */
[----:B----4-:R-:W-:Y:S01]  /*0750*/  UIADD3 UR8, UPT, UPT, UR11, -0x1, URZ ;  /* 0xffffffff0b087890 */ /* 0x010fe2000fffe0ff */
[C---:B------:R-:W-:Y:S02]  /*0760*/  ISETP.GE.AND P1, PT, R23.reuse, UR10, PT ;  /* 0x0000000a17007c0c */ /* 0x040fe4000bf26270 */
[C---:B------:R-:W-:Y:S02]  /*0770*/  ISETP.GE.AND P2, PT, R23.reuse, UR11, PT ;  /* 0x0000000b17007c0c */ /* 0x040fe4000bf46270 */
[----:B------:R-:W-:Y:S01]  /*0780*/  SEL R16, R16, RZ, P1 ;  /* 0x000000ff10107207 */ /* 0x000fe20000800000 */
[C---:B------:R-:W-:Y:S01]  /*0790*/  VIADD R14, R23.reuse, -UR8 ;  /* 0x80000008170e7c36 */ /* 0x040fe20008000000 */
[----:B-1----:R-:W-:-:S04]  /*07a0*/  SEL R15, R23, UR8, !P2 ;  /* 0x00000008170f7c07 */ /* 0x002fc8000d000000 */
[----:B------:R-:W-:Y:S01]  /*07b0*/  SEL R14, R14, RZ, P2 ;  /* 0x000000ff0e0e7207 */ /* 0x000fe20001000000 */
[----:B------:R-:W-:Y:S06]  /*07c0*/  BRA.U !UP0, `(.L_x_5) ;  /* 0x0000001108847547 */ /* 0x000fec000b800000 */
[----:B------:R-:W1:Y:S01]  /*07d0*/  LDCU UR8, c[0x0][0x3ac] ;  /* 0x00007580ff0877ac */ /* 0x000e620008000800 */
[C---:B------:R-:W-:Y:S01]  /*07e0*/  IADD3 R12, PT, PT, R17.reuse, 0x2, RZ ;  /* 0x00000002110c7810 */ /* 0x040fe20007ffe0ff */
[----:B------:R-:W-:Y:S01]  /*07f0*/  VIADD R8, R17, 0x1 ;  /* 0x0000000111087836 */ /* 0x000fe20000000000 */
[----:B------:R-:W-:Y:S01]  /*0800*/  ISETP.GT.AND P0, PT, R16, 0x1, PT ;  /* 0x000000011000780c */ /* 0x000fe20003f04270 */
[----:B------:R-:W-:Y:S01]  /*0810*/  IMAD.MOV.U32 R10, RZ, RZ, RZ ;  /* 0x000000ffff0a7224 */ /* 0x000fe200078e00ff */
[----:B------:R-:W-:Y:S01]  /*0820*/  SEL R13, R23, UR13, !P1 ;  /* 0x0000000d170d7c07 */ /* 0x000fe2000c800000 */
[----:B0-----:R-:W-:Y:S01]  /*0830*/  IMAD.HI.U32 R0, R12, -0x55555555, RZ ;  /* 0xaaaaaaab0c007827 */ /* 0x001fe200078e00ff */
[----:B------:R-:W-:Y:S02]  /*0840*/  ISETP.NE.AND P2, PT, R8, 0x3, PT ;  /* 0x000000030800780c */ /* 0x000fe40003f45270 */
[----:B------:R-:W-:Y:S01]  /*0850*/  ISETP.EQ.AND P0, PT, R13, UR13, P0 ;  /* 0x0000000d0d007c0c */ /* 0x000fe20008702270 */
[----:B--2---:R-:W-:Y:S01]  /*0860*/  IMAD.MOV.U32 R9, RZ, RZ, 0x3db851ec ;  /* 0x3db851ecff097424 */ /* 0x004fe200078e00ff */
[----:B------:R-:W-:-:S02]  /*0870*/  SHF.R.U32.HI R3, RZ, 0x1, R0 ;  /* 0x00000001ff037819 */ /* 0x000fc40000011600 */
[----:B------:R-:W-:Y:S02]  /*0880*/  SEL R11, RZ, 0xffffffff, P1 ;  /* 0xffffffffff0b7807 */ /* 0x000fe40000800000 */
[----:B------:R-:W-:Y:S01]  /*0890*/  SEL R8, R8, RZ, P2 ;  /* 0x000000ff08087207 */ /* 0x000fe20001000000 */
[----:B------:R-:W-:Y:S01]  /*08a0*/  IMAD R12, R3, -0x3, R12 ;  /* 0xfffffffd030c7824 */ /* 0x000fe200078e020c */
[----:B-1----:R-:W-:-:S09]  /*08b0*/  UISETP.NE.AND UP0, UPT, UR8, URZ, UPT ;  /* 0x000000ff0800728c */ /* 0x002fd2000bf05270 */
[----:B------:R-:W-:Y:S05]  /*08c0*/  BRA.U !UP0, `(.L_x_6) ;  /* 0x0000000908347547 */ /* 0x000fea000b800000 */
[----:B------:R-:W-:Y:S01]  /*08d0*/  BSSY.RECONVERGENT B1, `(.L_x_7) ;  /* 0x000008b000017945 */ /* 0x000fe20003800200 */
[----:B------:R-:W-:-:S07]  /*08e0*/  IMAD.MOV.U32 R19, RZ, RZ, RZ ;  /* 0x000000ffff137224 */ /* 0x000fce00078e00ff */
.L_x_24:
[----:B01----:R-:W0:Y:S01]  /*08f0*/  LDC R3, c[0x0][0x3a0] ;  /* 0x0000e800ff037b82 */ /* 0x003e220000000800 */
[----:B---3--:R-:W-:-:S05]  /*0900*/  IMAD R20, R19, 0x200, R18 ;  /* 0x0000020013147824 */ /* 0x008fca00078e0212 */
[----:B0-----:R-:W-:-:S13]  /*0910*/  ISETP.GE.AND P1, PT, R20, R3, PT ;  /* 0x000000031400720c */ /* 0x001fda0003f26270 */
[----:B------:R-:W-:Y:S05]  /*0920*/  @P1 BRA `(.L_x_8) ;  /* 0x0000000800141947 */ /* 0x000fea0003800000 */
[----:B------:R-:W-:Y:S01]  /*0930*/  IADD3 R6, PT, PT, R16, R20, RZ ;  /* 0x0000001410067210 */ /* 0x000fe20007ffe0ff */
[----:B------:R-:W-:Y:S01]  /*0940*/  IMAD.IADD R7, R13, 0x1, -R20 ;  /* 0x000000010d077824 */ /* 0x000fe200078e0a14 */
[----:B------:R-:W-:Y:S02]  /*0950*/  BSSY.RECONVERGENT B0, `(.L_x_9) ;  /* 0x000007f000007945 */ /* 0x000fe40003800200 */
[----:B------:R-:W-:-:S04]  /*0960*/  ISETP.GT.AND P1, PT, R6, R15, PT ;  /* 0x0000000f0600720c */ /* 0x000fc80003f24270 */
[----:B------:R-:W-:-:S13]  /*0970*/  ISETP.GE.AND P1, PT, R7, R14, !P1 ;  /* 0x0000000e0700720c */ /* 0x000fda0004f26270 */
[----:B------:R-:W0:Y:S01]  /*0980*/  @!P1 S2R R5, SR_CgaCtaId ;  /* 0x0000000000059919 */ /* 0x000e220000008800 */
[----:B------:R-:W-:Y:S01]  /*0990*/  @!P1 MOV R2, 0x400 ;  /* 0x0000040000029802 */ /* 0x000fe20000000f00 */
[----:B------:R-:W-:Y:S02]  /*09a0*/  @!P1 IMAD R0, R17, R3, R20 ;  /* 0x0000000311009224 */ /* 0x000fe400078e0214 */
[----:B------:R-:W-:Y:S01]  /*09b0*/  @!P1 IMAD.MOV.U32 R3, RZ, RZ, -0x40800000 ;  /* 0xbf800000ff039424 */ /* 0x000fe200078e00ff */
[----:B0-----:R-:W-:-:S05]  /*09c0*/  @!P1 LEA R5, R5, R2, 0x18 ;  /* 0x0000000205059211 */ /* 0x001fca00078ec0ff */
[----:B------:R-:W-:-:S05]  /*09d0*/  @!P1 IMAD R0, R0, 0x4, R5 ;  /* 0x0000000400009824 */ /* 0x000fca00078e0205 */
[----:B------:R0:W-:Y:S01]  /*09e0*/  @!P1 STS [R0], R3 ;  /* 0x0000000300009388 */ /* 0x0001e20000000800 */
[----:B------:R-:W-:Y:S05]  /*09f0*/  @!P1 BRA `(.L_x_10) ;  /* 0x0000000400d09947 */ /* 0x000fea0003800000 */
[----:B------:R-:W1:Y:S01]  /*0a00*/  LDC.64 R4, c[0x0][0x380] ;  /* 0x0000e000ff047b82 */ /* 0x000e620000000a00 */
[----:B0-----:R-:W-:Y:S02]  /*0a10*/  LOP3.LUT R0, RZ, R7, RZ, 0x33, !PT ;  /* 0x00000007ff007212 */ /* 0x001fe400078e33ff */
[----:B------:R-:W-:-:S03]  /*0a20*/  LOP3.LUT R22, RZ, R6, RZ, 0x33, !PT ;  /* 0x00000006ff167212 */ /* 0x000fc600078e33ff */
[----:B------:R-:W-:Y:S02]  /*0a30*/  VIADD R21, R0, UR6 ;  /* 0x0000000600157c36 */ /* 0x000fe40008000000 */
[----:B------:R-:W0:Y:S01]  /*0a40*/  LDC.64 R2, c[0x0][0x388] ;  /* 0x0000e200ff027b82 */ /* 0x000e220000000a00 */
[----:B------:R-:W-:Y:S02]  /*0a50*/  VIADD R25, R22, UR7 ;  /* 0x0000000716197c36 */ /* 0x000fe40008000000 */
[----:B-1----:R-:W-:-:S06]  /*0a60*/  IMAD.WIDE R4, R21, 0x4, R4 ;  /* 0x0000000415047825 */ /* 0x002fcc00078e0204 */
[----:B------:R-:W2:Y:S01]  /*0a70*/  LDG.E R4, desc[UR18][R4.64] ;  /* 0x0000001204047981 */ /* 0x000ea2000c1e1900 */
[----:B0-----:R-:W-:-:S06]  /*0a80*/  IMAD.WIDE R2, R25, 0x4, R2 ;  /* 0x0000000419027825 */ /* 0x001fcc00078e0202 */
[----:B------:R-:W2:Y:S01]  /*0a90*/  LDG.E R3, desc[UR18][R2.64] ;  /* 0x0000001202037981 */ /* 0x000ea2000c1e1900 */
[----:B------:R-:W-:-:S05]  /*0aa0*/  HFMA2 R22, -RZ, RZ, 2.595703125, -7.109375 ;  /* 0x4131c71cff167431 */ /* 0x000fca00000001ff */
[----:B------:R-:W-:Y:S01]  /*0ab0*/  FFMA R21, R22, -R9, 1 ;  /* 0x3f80000016157423 */ /* 0x000fe20000000809 */
[----:B------:R-:W-:Y:S01]  /*0ac0*/  BSSY.RECONVERGENT B2, `(.L_x_11) ;  /* 0x000000d000027945 */ /* 0x000fe20003800200 */
[C---:B--2---:R-:W-:Y:S01]  /*0ad0*/  FSETP.GEU.AND P1, PT, R4.reuse, R3, PT ;  /* 0x000000030400720b */ /* 0x044fe20003f2e000 */
[----:B------:R-:W-:-:S05]  /*0ae0*/  FADD R0, R4, -R3 ;  /* 0x8000000304007221 */ /* 0x000fca0000000000 */
[----:B------:R-:W-:Y:S01]  /*0af0*/  FSEL R3, R0, -R0, !P1 ;  /* 0x8000000000037208 */ /* 0x000fe20004800000 */
[----:B------:R-:W-:-:S05]  /*0b00*/  FFMA R0, R21, R22, 11.111110687255859375 ;  /* 0x4131c71c15007423 */ /* 0x000fca0000000016 */
[----:B------:R-:W0:Y:S01]  /*0b10*/  FCHK P1, R3, 0.090000003576278686523 ;  /* 0x3db851ec03007902 */ /* 0x000e220000020000 */
[----:B------:R-:W-:-:S04]  /*0b20*/  FFMA R21, R3, R0, RZ ;  /* 0x0000000003157223 */ /* 0x000fc800000000ff */
[----:B------:R-:W-:-:S04]  /*0b30*/  FFMA R22, R21, -0.090000003576278686523, R3 ;  /* 0xbdb851ec15167823 */ /* 0x000fc80000000003 */
[----:B------:R-:W-:Y:S01]  /*0b40*/  FFMA R21, R0, R22, R21 ;  /* 0x0000001600157223 */ /* 0x000fe20000000015 */
[----:B0-----:R-:W-:Y:S06]  /*0b50*/  @!P1 BRA `(.L_x_12) ;  /* 0x00000000000c9947 */ /* 0x001fec0003800000 */
[----:B------:R-:W-:-:S07]  /*0b60*/  MOV R4, 0xb80 ;  /* 0x00000b8000047802 */ /* 0x000fce0000000f00 */
[----:B------:R-:W-:Y:S05]  /*0b70*/  CALL.REL.NOINC `($__internal_0_$__cuda_sm3x_div_rn_noftz_f32_slowpath) ;  /* 0x0000000c00c07944 */ /* 0x000fea0003c00000 */
[----:B------:R-:W-:-:S07]  /*0b80*/  IMAD.MOV.U32 R21, RZ, RZ, R0 ;  /* 0x000000ffff157224 */ /* 0x000fce00078e0000 */
.L_x_12:
[----:B------:R-:W-:Y:S05]  /*0b90*/  BSYNC.RECONVERGENT B2 ;  /* 0x0000000000027941 */ /* 0x000fea0003800200 */
.L_x_11:
[----:B------:R-:W-:Y:S01]  /*0ba0*/  IMAD.MOV.U32 R2, RZ, RZ, 0x3bbb989d ;  /* 0x3bbb989dff027424 */ /* 0x000fe200078e00ff */
[----:B------:R-:W0:Y:S01]  /*0bb0*/  S2R R0, SR_CgaCtaId ;  /* 0x0000000000007919 */ /* 0x000e220000008800 */
[----:B------:R-:W-:Y:S01]  /*0bc0*/  IMAD.MOV.U32 R3, RZ, RZ, 0x437c0000 ;  /* 0x437c0000ff037424 */ /* 0x000fe200078e00ff */
[----:B------:R-:W-:Y:S01]  /*0bd0*/  ISETP.GE.AND P1, PT, R7, 0x1, PT ;  /* 0x000000010700780c */ /* 0x000fe20003f26270 */
[----:B------:R-:W-:Y:S01]  /*0be0*/  FFMA.SAT R2, R21, R2, 0.5 ;  /* 0x3f00000015027423 */ /* 0x000fe20000002002 */
[----:B------:R-:W-:Y:S01]  /*0bf0*/  MOV R25, 0x400 ;  /* 0x0000040000197802 */ /* 0x000fe20000000f00 */
[----:B------:R-:W-:Y:S02]  /*0c00*/  BSSY.RECONVERGENT B2, `(.L_x_13) ;  /* 0x0000021000027945 */ /* 0x000fe40003800200 */
[----:B------:R-:W-:Y:S02]  /*0c10*/  FFMA.RM R4, R2, R3, 12582913 ;  /* 0x4b40000102047423 */ /* 0x000fe40000004003 */
[----:B------:R-:W1:Y:S02]  /*0c20*/  LDC R3, c[0x0][0x3a0] ;  /* 0x0000e800ff037b82 */ /* 0x000e640000000800 */
[C---:B------:R-:W-:Y:S01]  /*0c30*/  FADD R2, R4.reuse, -12583039 ;  /* 0xcb40007f04027421 */ /* 0x040fe20000000000 */
[----:B------:R-:W-:-:S03]  /*0c40*/  SHF.L.U32 R4, R4, 0x17, RZ ;  /* 0x0000001704047819 */ /* 0x000fc600000006ff */
[----:B------:R-:W-:-:S04]  /*0c50*/  FFMA R2, R21, 1.4426950216293334961, -R2 ;  /* 0x3fb8aa3b15027823 */ /* 0x000fc80000000802 */
[----:B------:R-:W-:Y:S01]  /*0c60*/  FFMA R21, R21, 1.925963033500011079e-08, R2 ;  /* 0x32a5706015157823 */ /* 0x000fe20000000002 */
[----:B------:R-:W-:-:S04]  /*0c70*/  IMAD.IADD R2, R11, 0x1, R20 ;  /* 0x000000010b027824 */ /* 0x000fc800078e0214 */
[----:B------:R-:W-:Y:S01]  /*0c80*/  VIADD R5, R2, 0x1 ;  /* 0x0000000102057836 */ /* 0x000fe20000000000 */
[----:B------:R-:W2:Y:S04]  /*0c90*/  MUFU.EX2 R21, R21 ;  /* 0x0000001500157308 */ /* 0x000ea80000000800 */
[----:B------:R-:W-:Y:S02]  /*0ca0*/  ISETP.GE.OR P2, PT, R5, UR14, !P1 ;  /* 0x0000000e05007c0c */ /* 0x000fe4000cf46670 */
[----:B0-----:R-:W-:Y:S01]  /*0cb0*/  LEA R0, R0, R25, 0x18 ;  /* 0x0000001900007211 */ /* 0x001fe200078ec0ff */
[----:B-1----:R-:W-:-:S04]  /*0cc0*/  IMAD R5, R8, R3, R2 ;  /* 0x0000000308057224 */ /* 0x002fc800078e0202 */
[----:B------:R-:W-:Y:S02]  /*0cd0*/  IMAD R24, R5, 0x4, R0 ;  /* 0x0000000405187824 */ /* 0x000fe400078e0200 */
[----:B--2---:R-:W-:-:S04]  /*0ce0*/  FFMA R4, R4, R21, -0.60000002384185791016 ;  /* 0xbf19999a04047423 */ /* 0x004fc80000000015 */
[----:B------:R-:W-:Y:S05]  /*0cf0*/  @P2 BRA `(.L_x_14) ;  /* 0x0000000000382947 */ /* 0x000fea0003800000 */
[----:B------:R-:W0:Y:S02]  /*0d00*/  LDS R5, [R24+0x4] ;  /* 0x0000040018057984 */ /* 0x000e240000000800 */
[----:B0-----:R-:W-:-:S13]  /*0d10*/  FSETP.GT.AND P2, PT, R5, -1, PT ;  /* 0xbf8000000500780b */ /* 0x001fda0003f44000 */
[----:B------:R-:W-:Y:S05]  /*0d20*/  @!P2 BRA `(.L_x_15) ;  /* 0x00000000001ca947 */ /* 0x000fea0003800000 */
[----:B------:R-:W-:Y:S01]  /*0d30*/  FADD R5, R4, R5 ;  /* 0x0000000504057221 */ /* 0x000fe20000000000 */
[----:B------:R-:W-:Y:S02]  /*0d40*/  IMAD.U32 R21, RZ, RZ, UR17 ;  /* 0x00000011ff157e24 */ /* 0x000fe4000f8e00ff */
[----:B------:R-:W-:-:S03]  /*0d50*/  IMAD.MOV.U32 R22, RZ, RZ, RZ ;  /* 0x000000ffff167224 */ /* 0x000fc600078e00ff */
[----:B------:R-:W-:-:S13]  /*0d60*/  FSETP.GT.AND P2, PT, R5, -R21, PT ;  /* 0x800000150500720b */ /* 0x000fda0003f44000 */
[----:B------:R-:W-:Y:S05]  /*0d70*/  @!P2 BRA `(.L_x_16) ;  /* 0x000000000024a947 */ /* 0x000fea0003800000 */
[----:B------:R-:W-:Y:S01]  /*0d80*/  FADD R22, R5, R21 ;  /* 0x0000001505167221 */ /* 0x000fe20000000000 */
[----:B------:R-:W-:Y:S06]  /*0d90*/  BRA `(.L_x_16) ;  /* 0x00000000001c7947 */ /* 0x000fec0003800000 */
.L_x_15:
[----:B------:R-:W-:-:S04]  /*0da0*/  IMAD.U32 R21, RZ, RZ, UR17 ;  /* 0x00000011ff157e24 */ /* 0x000fc8000f8e00ff */
[----:B------:R-:W-:-:S05]  /*0db0*/  FADD R22, R4, R21 ;  /* 0x0000001504167221 */ /* 0x000fca0000000000 */
[----:B------:R-:W-:Y:S01]  /*0dc0*/  FMNMX R22, RZ, R22, !PT ;  /* 0x00000016ff167209 */ /* 0x000fe20007800000 */
[----:B------:R-:W-:Y:S06]  /*0dd0*/  BRA `(.L_x_16) ;  /* 0x00000000000c7947 */ /* 0x000fec0003800000 */
.L_x_14:
[----:B------:R-:W-:-:S04]  /*0de0*/  IMAD.U32 R21, RZ, RZ, UR17 ;  /* 0x00000011ff157e24 */ /* 0x000fc8000f8e00ff */
[----:B------:R-:W-:-:S05]  /*0df0*/  FADD R22, R4, R21 ;  /* 0x0000001504167221 */ /* 0x000fca0000000000 */
[----:B------:R-:W-:-:S07]  /*0e00*/  FMNMX R22, RZ, R22, !PT ;  /* 0x00000016ff167209 */ /* 0x000fce0007800000 */
.L_x_16:
[----:B------:R-:W-:Y:S05]  /*0e10*/  BSYNC.RECONVERGENT B2 ;  /* 0x0000000000027941 */ /* 0x000fea0003800200 */
.L_x_13:
[----:B------:R-:W-:Y:S01]  /*0e20*/  ISETP.GE.AND P2, PT, R6, 0x1, PT ;  /* 0x000000010600780c */ /* 0x000fe20003f46270 */
[----:B------:R-:W-:Y:S03]  /*0e30*/  BSSY.RECONVERGENT B2, `(.L_x_17) ;  /* 0x0000012000027945 */ /* 0x000fe60003800200 */
[----:B------:R-:W-:-:S13]  /*0e40*/  ISETP.LT.OR P2, PT, R2, RZ, !P2 ;  /* 0x000000ff0200720c */ /* 0x000fda0005741670 */
[----:B------:R-:W-:Y:S05]  /*0e50*/  @P2 BRA `(.L_x_18) ;  /* 0x0000000000302947 */ /* 0x000fea0003800000 */
[----:B------:R-:W0:Y:S01]  /*0e60*/  LDS R25, [R24] ;  /* 0x0000000018197984 */ /* 0x000e220000000800 */
[----:B------:R-:W-:Y:S02]  /*0e70*/  MOV R5, R22 ;  /* 0x0000001600057202 */ /* 0x000fe40000000f00 */
[----:B0-----:R-:W-:-:S13]  /*0e80*/  FSETP.GT.AND P2, PT, R25, -1, PT ;  /* 0xbf8000001900780b */ /* 0x001fda0003f44000 */
[----:B------:R-:W-:Y:S05]  /*0e90*/  @!P2 BRA `(.L_x_19) ;  /* 0x00000000002ca947 */ /* 0x000fea0003800000 */
[----:B------:R-:W-:-:S04]  /*0ea0*/  FADD R5, R4, R25 ;  /* 0x0000001904057221 */ /* 0x000fc80000000000 */
[----:B------:R-:W-:-:S05]  /*0eb0*/  FADD R5, R5, R21 ;  /* 0x0000001505057221 */ /* 0x000fca0000000000 */
[----:B------:R-:W-:-:S13]  /*0ec0*/  FSETP.GT.AND P2, PT, R5, R22, PT ;  /* 0x000000160500720b */ /* 0x000fda0003f44000 */
[----:B------:R-:W-:Y:S05]  /*0ed0*/  @P2 BRA `(.L_x_19) ;  /* 0x00000000001c2947 */ /* 0x000fea0003800000 */
[----:B------:R-:W-:-:S05]  /*0ee0*/  FADD R5, R4, R21 ;  /* 0x0000001504057221 */ /* 0x000fca0000000000 */
[----:B------:R-:W-:-:S04]  /*0ef0*/  FSETP.GT.AND P2, PT, R5, R22, PT ;  /* 0x000000160500720b */ /* 0x000fc80003f44000 */
[----:B------:R-:W-:Y:S01]  /*0f00*/  FSEL R5, R5, R22, P2 ;  /* 0x0000001605057208 */ /* 0x000fe20001000000 */
[----:B------:R-:W-:Y:S08]  /*0f10*/  BRA `(.L_x_19) ;  /* 0x00000000000c7947 */ /* 0x000ff00003800000 */
.L_x_18:
[----:B------:R-:W-:-:S05]  /*0f20*/  FADD R5, R4, R21 ;  /* 0x0000001504057221 */ /* 0x000fca0000000000 */
[----:B------:R-:W-:-:S04]  /*0f30*/  FSETP.GT.AND P2, PT, R5, R22, PT ;  /* 0x000000160500720b */ /* 0x000fc80003f44000 */
[----:B------:R-:W-:-:S09]  /*0f40*/  FSEL R5, R5, R22, P2 ;  /* 0x0000001605057208 */ /* 0x000fd20001000000 */
.L_x_19:
[----:B------:R-:W-:Y:S05]  /*0f50*/  BSYNC.RECONVERGENT B2 ;  /* 0x0000000000027941 */ /* 0x000fea0003800200 */
.L_x_17:
[----:B------:R-:W-:Y:S01]  /*0f60*/  SEL R11, R11, 0x1, !P0 ;  /* 0x000000010b0b7807 */ /* 0x000fe20004000000 */
[----:B------:R-:W-:Y:S04]  /*0f70*/  BSSY.RECONVERGENT B2, `(.L_x_20) ;  /* 0x0000013000027945 */ /* 0x000fe80003800200 */
[----:B------:R-:W-:-:S05]  /*0f80*/  IMAD.IADD R21, R20, 0x1, R11 ;  /* 0x0000000114157824 */ /* 0x000fca00078e020b */
[----:B------:R-:W-:-:S13]  /*0f90*/  ISETP.LT.OR P1, PT, R21, RZ, !P1 ;  /* 0x000000ff1500720c */ /* 0x000fda0004f21670 */
[----:B------:R-:W-:Y:S05]  /*0fa0*/  @P1 BRA `(.L_x_21) ;  /* 0x0000000000341947 */ /* 0x000fea0003800000 */
[----:B------:R-:W-:-:S04]  /*0fb0*/  IMAD R21, R12, R3, R21 ;  /* 0x000000030c157224 */ /* 0x000fc800078e0215 */
[----:B------:R-:W-:-:S06]  /*0fc0*/  IMAD R21, R21, 0x4, R0 ;  /* 0x0000000415157824 */ /* 0x000fcc00078e0200 */
[----:B------:R-:W0:Y:S02]  /*0fd0*/  LDS R21, [R21] ;  /* 0x0000000015157984 */ /* 0x000e240000000800 */
[----:B0-----:R-:W-:-:S13]  /*0fe0*/  FSETP.GT.AND P1, PT, R21, -1, PT ;  /* 0xbf8000001500780b */ /* 0x001fda0003f24000 */
[----:B------:R-:W-:Y:S05]  /*0ff0*/  @!P1 BRA `(.L_x_22) ;  /* 0x0000000000149947 */ /* 0x000fea0003800000 */
[----:B------:R-:W-:-:S05]  /*1000*/  FADD R4, R4, R21 ;  /* 0x0000001504047221 */ /* 0x000fca0000000000 */
[----:B------:R-:W-:-:S13]  /*1010*/  FSETP.GT.AND P1, PT, R4, R5, PT ;  /* 0x000000050400720b */ /* 0x000fda0003f24000 */
[----:B------:R-:W-:Y:S05]  /*1020*/  @!P1 BRA `(.L_x_23) ;  /* 0x00000000001c9947 */ /* 0x000fea0003800000 */
[----:B------:R-:W-:Y:S01]  /*1030*/  IMAD.MOV.U32 R5, RZ, RZ, R4 ;  /* 0x000000ffff057224 */ /* 0x000fe200078e0004 */
[----:B------:R-:W-:Y:S06]  /*1040*/  BRA `(.L_x_23) ;  /* 0x0000000000147947 */ /* 0x000fec0003800000 */
.L_x_22:
[----:B------:R-:W-:-:S04]  /*1050*/  FSETP.GT.AND P1, PT, R4, R5, PT ;  /* 0x000000050400720b */ /* 0x000fc80003f24000 */
[----:B------:R-:W-:Y:S01]  /*1060*/  FSEL R5, R4, R5, P1 ;  /* 0x0000000504057208 */ /* 0x000fe20000800000 */
[----:B------:R-:W-:Y:S08]  /*1070*/  BRA `(.L_x_23) ;  /* 0x0000000000087947 */ /* 0x000ff00003800000 */
.L_x_21:
[----:B------:R-:W-:-:S04]  /*1080*/  FSETP.GT.AND P1, PT, R4, R5, PT ;  /* 0x000000050400720b */ /* 0x000fc80003f24000 */
[----:B------:R-:W-:-:S09]  /*1090*/  FSEL R5, R4, R5, P1 ;  /* 0x0000000504057208 */ /* 0x000fd20000800000 */
.L_x_23:
[----:B------:R-:W-:Y:S05]  /*10a0*/  BSYNC.RECONVERGENT B2 ;  /* 0x0000000000027941 */ /* 0x000fea0003800200 */
.L_x_20:
[----:B------:R-:W-:Y:S01]  /*10b0*/  ISETP.NE.AND P1, PT, R6, UR16, PT ;  /* 0x0000001006007c0c */ /* 0x000fe2000bf25270 */
[----:B------:R-:W-:-:S03]  /*10c0*/  IMAD.U32 R2, RZ, RZ, UR4 ;  /* 0x00000004ff027e24 */ /* 0x000fc6000f8e00ff */
[----:B------:R-:W-:Y:S01]  /*10d0*/  ISETP.NE.OR P1, PT, R7, UR15, P1 ;  /* 0x0000000f07007c0c */ /* 0x000fe20008f25670 */
[----:B------:R-:W-:Y:S01]  /*10e0*/  IMAD R7, R17, R3, R20 ;  /* 0x0000000311077224 */ /* 0x000fe200078e0214 */
[----:B------:R-:W-:-:S03]  /*10f0*/  MOV R3, UR5 ;  /* 0x0000000500037c02 */ /* 0x000fc60008000f00 */
[----:B------:R-:W-:-:S05]  /*1100*/  IMAD R0, R7, 0x4, R0 ;  /* 0x0000000407007824 */ /* 0x000fca00078e0200 */
[----:B------:R1:W-:Y:S03]  /*1110*/  STS [R0], R5 ;  /* 0x0000000500007388 */ /* 0x0003e60000000800 */
[----:B------:R-:W-:Y:S01]  /*1120*/  @!P1 IMAD.MOV.U32 R10, RZ, RZ, 0x1 ;  /* 0x00000001ff0a9424 */ /* 0x000fe200078e00ff */
[----:B------:R1:W-:Y:S06]  /*1130*/  @!P1 STG.E desc[UR18][R2.64], R5 ;  /* 0x0000000502009986 */ /* 0x0003ec000c101912 */
.L_x_10:
[----:B------:R-:W-:Y:S05]  /*1140*/  BSYNC.RECONVERGENT B0 ;  /* 0x0000000000007941 */ /* 0x000fea0003800200 */
.L_x_9:
[----:B------:R-:W-:-:S05]  /*1150*/  VIADD R19, R19, 0x1 ;  /* 0x0000000113137836 */ /* 0x000fca0000000000 */
[----:B------:R-:W-:-:S13]  /*1160*/  ISETP.NE.AND P1, PT, R19, UR12, PT ;  /* 0x0000000c13007c0c */ /* 0x000fda000bf25270 */
[----:B------:R-:W-:Y:S05]  /*1170*/  @P1 BRA `(.L_x_24) ;  /* 0xfffffff400dc1947 */ /* 0x000fea000383ffff */
.L_x_8:
[----:B------:R-:W-:Y:S05]  /*1180*/  BSYNC.RECONVERGENT B1 ;  /* 0x0000000000017941 */ /* 0x000fea0003800200 */
.L_x_7:
[----:B------:R-:W-:Y:S05]  /*1190*/  BRA `(.L_x_25) ;  /* 0x00000008000c7947 */ /* 0x000fea0003800000 */
.L_x_6:
[----:B------:R-:W-:-:S07]  /*11a0*/  IMAD.MOV.U32 R19, RZ, RZ, RZ ;  /* 0x000000ffff137224 */ /* 0x000fce00078e00ff */
.L_x_37:
[----:B01----:R-:W0:Y:S01]  /*11b0*/  LDC R3, c[0x0][0x3a0] ;  /* 0x0000e800ff037b82 */ /* 0x003e220000000800 */
[----:B---3--:R-:W-:-:S04]  /*11c0*/  LEA R20, R19, R18, 0x9 ;  /* 0x0000001213147211 */ /* 0x008fc800078e48ff */
[----:B0-----:R-:W-:-:S13]  /*11d0*/  ISETP.GE.AND P1, PT, R20, R3, PT ;  /* 0x000000031400720c */ /* 0x001fda0003f26270 */
[----:B------:R-:W-:Y:S05]  /*11e0*/  @P1 BRA `(.L_x_25) ;  /* 0x0000000400f81947 */ /* 0x000fea0003800000 */
[--C-:B------:R-:W-:Y:S01]  /*11f0*/  IMAD.IADD R22, R16, 0x1, R20.reuse ;  /* 0x0000000110167824 */ /* 0x100fe200078e0214 */
[----:B------:R-:W-:Y:S01]  /*1200*/  BSSY.RECONVERGENT B0, `(.L_x_26) ;  /* 0x0000079000007945 */ /* 0x000fe20003800200 */
[----:B------:R-:W-:-:S03]  /*1210*/  IMAD.IADD R21, R13, 0x1, -R20 ;  /* 0x000000010d157824 */ /* 0x000fc600078e0a14 */
[----:B------:R-:W-:-:S04]  /*1220*/  ISETP.GT.AND P1, PT, R22, R15, PT ;  /* 0x0000000f1600720c */ /* 0x000fc80003f24270 */
[----:B------:R-:W-:-:S13]  /*1230*/  ISETP.LT.OR P1, PT, R21, R14, P1 ;  /* 0x0000000e1500720c */ /* 0x000fda0000f21670 */
[----:B------:R-:W-:Y:S05]  /*1240*/  @P1 BRA `(.L_x_27) ;  /* 0x0000000400b41947 */ /* 0x000fea0003800000 */
[----:B------:R-:W0:Y:S08]  /*1250*/  LDC.64 R4, c[0x0][0x398] ;  /* 0x0000e600ff047b82 */ /* 0x000e300000000a00 */
[----:B------:R-:W1:Y:S08]  /*1260*/  LDC.64 R6, c[0x0][0x380] ;  /* 0x0000e000ff067b82 */ /* 0x000e700000000a00 */
[----:B------:R-:W2:Y:S01]  /*1270*/  LDC.64 R2, c[0x0][0x388] ;  /* 0x0000e200ff027b82 */ /* 0x000ea20000000a00 */
[----:B0-----:R-:W-:-:S02]  /*1280*/  IMAD R25, R4, UR15, R21 ;  /* 0x0000000f04197c24 */ /* 0x001fc4000f8e0215 */
[----:B------:R-:W-:Y:S02]  /*1290*/  IMAD R5, R5, UR16, R22 ;  /* 0x0000001005057c24 */ /* 0x000fe4000f8e0216 */
[----:B-1----:R-:W-:-:S06]  /*12a0*/  IMAD.WIDE R6, R25, 0x4, R6 ;  /* 0x0000000419067825 */ /* 0x002fcc00078e0206 */
[----:B------:R-:W3:Y:S01]  /*12b0*/  LDG.E R6, desc[UR18][R6.64] ;  /* 0x0000001206067981 */ /* 0x000ee2000c1e1900 */
[----:B--2---:R-:W-:-:S06]  /*12c0*/  IMAD.WIDE R2, R5, 0x4, R2 ;  /* 0x0000000405027825 */ /* 0x004fcc00078e0202 */
[----:B------:R-:W3:Y:S01]  /*12d0*/  LDG.E R3, desc[UR18][R2.64] ;  /* 0x0000001202037981 */ /* 0x000ee2000c1e1900 */
[----:B------:R-:W-:-:S04]  /*12e0*/  IMAD.MOV.U32 R4, RZ, RZ, 0x4131c71c ;  /* 0x4131c71cff047424 */ /* 0x000fc800078e00ff */
[----:B------:R-:W-:-:S04]  /*12f0*/  FFMA R5, R4, -R9, 1 ;  /* 0x3f80000004057423 */ /* 0x000fc80000000809 */
[----:B------:R-:W-:Y:S01]  /*1300*/  FFMA R4, R5, R4, 11.111110687255859375 ;  /* 0x4131c71c05047423 */ /* 0x000fe20000000004 */
[----:B------:R-:W-:Y:S01]  /*1310*/  BSSY.RECONVERGENT B1, `(.L_x_28) ;  /* 0x000000b000017945 */ /* 0x000fe20003800200 */
[C---:B---3--:R-:W-:Y:S01]  /*1320*/  FSETP.GEU.AND P1, PT, R6.reuse, R3, PT ;  /* 0x000000030600720b */ /* 0x048fe20003f2e000 */
[----:B------:R-:W-:-:S05]  /*1330*/  FADD R0, R6, -R3 ;  /* 0x8000000306007221 */ /* 0x000fca0000000000 */
[----:B------:R-:W-:-:S06]  /*1340*/  FSEL R3, R0, -R0, !P1 ;  /* 0x8000000000037208 */ /* 0x000fcc0004800000 */
[----:B------:R-:W0:Y:S01]  /*1350*/  FCHK P1, R3, 0.090000003576278686523 ;  /* 0x3db851ec03007902 */ /* 0x000e220000020000 */
[----:B------:R-:W-:-:S04]  /*1360*/  FFMA R0, R3, R4, RZ ;  /* 0x0000000403007223 */ /* 0x000fc800000000ff */
[----:B------:R-:W-:-:S04]  /*1370*/  FFMA R5, R0, -0.090000003576278686523, R3 ;  /* 0xbdb851ec00057823 */ /* 0x000fc80000000003 */
[----:B------:R-:W-:Y:S01]  /*1380*/  FFMA R0, R5, R4, R0 ;  /* 0x0000000405007223 */ /* 0x000fe20000000000 */
[----:B0-----:R-:W-:Y:S06]  /*1390*/  @!P1 BRA `(.L_x_29) ;  /* 0x0000000000089947 */ /* 0x001fec0003800000 */
[----:B------:R-:W-:-:S07]  /*13a0*/  MOV R4, 0x13c0 ;  /* 0x000013c000047802 */ /* 0x000fce0000000f00 */
[----:B------:R-:W-:Y:S05]  /*13b0*/  CALL.REL.NOINC `($__internal_0_$__cuda_sm3x_div_rn_noftz_f32_slowpath) ;  /* 0x0000000400b07944 */ /* 0x000fea0003c00000 */
.L_x_29:
[----:B------:R-:W-:Y:S05]  /*13c0*/  BSYNC.RECONVERGENT B1 ;  /* 0x0000000000017941 */ /* 0x000fea0003800200 */
.L_x_28:
[----:B------:R-:W-:Y:S01]  /*13d0*/  IMAD.MOV.U32 R3, RZ, RZ, 0x3bbb989d ;  /* 0x3bbb989dff037424 */ /* 0x000fe200078e00ff */
[----:B------:R-:W-:Y:S01]  /*13e0*/  IADD3 R4, PT, PT, R11, R20, RZ ;  /* 0x000000140b047210 */ /* 0x000fe20007ffe0ff */
[----:B------:R-:W-:Y:S01]  /*13f0*/  IMAD.MOV.U32 R5, RZ, RZ, 0x437c0000 ;  /* 0x437c0000ff057424 */ /* 0x000fe200078e00ff */
[----:B------:R-:W-:Y:S01]  /*1400*/  ISETP.GT.AND P2, PT, R21, RZ, PT ;  /* 0x000000ff1500720c */ /* 0x000fe20003f44270 */
[----:B------:R-:W-:Y:S01]  /*1410*/  FFMA.SAT R2, R0, R3, 0.5 ;  /* 0x3f00000000027423 */ /* 0x000fe20000002003 */
[----:B------:R-:W0:Y:S01]  /*1420*/  S2R R24, SR_CgaCtaId ;  /* 0x0000000000187919 */ /* 0x000e220000008800 */
[----:B------:R-:W-:Y:S01]  /*1430*/  VIADD R3, R4, 0x1 ;  /* 0x0000000104037836 */ /* 0x000fe20000000000 */
[----:B------:R-:W-:Y:S01]  /*1440*/  MOV R7, 0x400 ;  /* 0x0000040000077802 */ /* 0x000fe20000000f00 */
[----:B------:R-:W-:Y:S01]  /*1450*/  FFMA.RM R2, R2, R5, 12582913 ;  /* 0x4b40000102027423 */ /* 0x000fe20000004005 */
[----:B------:R-:W-:Y:S01]  /*1460*/  ISETP.GT.AND P1, PT, R22, RZ, PT ;  /* 0x000000ff1600720c */ /* 0x000fe20003f24270 */
[----:B------:R-:W-:Y:S01]  /*1470*/  BSSY.RECONVERGENT B1, `(.L_x_30) ;  /* 0x000001f000017945 */ /* 0x000fe20003800200 */
[----:B------:R-:W-:Y:S01]  /*1480*/  ISETP.LT.AND P3, PT, R3, UR14, P2 ;  /* 0x0000000e03007c0c */ /* 0x000fe20009761270 */
[C---:B------:R-:W-:Y:S01]  /*1490*/  FADD R3, R2.reuse, -12583039 ;  /* 0xcb40007f02037421 */ /* 0x040fe20000000000 */
[----:B------:R-:W-:Y:S01]  /*14a0*/  IMAD.SHL.U32 R5, R2, 0x800000, RZ ;  /* 0x0080000002057824 */ /* 0x000fe200078e00ff */
[----:B------:R-:W-:-:S02]  /*14b0*/  SEL R11, R11, 0x1, !P0 ;  /* 0x000000010b0b7807 */ /* 0x000fc40004000000 */
[----:B------:R-:W-:Y:S01]  /*14c0*/  FFMA R3, R0, 1.4426950216293334961, -R3 ;  /* 0x3fb8aa3b00037823 */ /* 0x000fe20000000803 */
[----:B------:R-:W-:-:S03]  /*14d0*/  ISETP.GT.AND P1, PT, R4, -0x1, P1 ;  /* 0xffffffff0400780c */ /* 0x000fc60000f24270 */
[----:B------:R-:W-:Y:S02]  /*14e0*/  FFMA R6, R0, 1.925963033500011079e-08, R3 ;  /* 0x32a5706000067823 */ /* 0x000fe40000000003 */
[----:B------:R-:W1:Y:S04]  /*14f0*/  LDC R3, c[0x0][0x3a0] ;  /* 0x0000e800ff037b82 */ /* 0x000e680000000800 */
[----:B------:R-:W2:Y:S04]  /*1500*/  MUFU.EX2 R6, R6 ;  /* 0x0000000600067308 */ /* 0x000ea80000000800 */
[----:B------:R-:W3:Y:S01]  /*1510*/  @!P3 LDC R0, c[0x0][0x3a8] ;  /* 0x0000ea00ff00bb82 */ /* 0x000ee20000000800 */
[----:B0-----:R-:W-:Y:S01]  /*1520*/  LEA R2, R24, R7, 0x18 ;  /* 0x0000000718027211 */ /* 0x001fe200078ec0ff */
[----:B--2---:R-:W-:Y:S01]  /*1530*/  FFMA R5, R5, R6, -0.60000002384185791016 ;  /* 0xbf19999a05057423 */ /* 0x004fe20000000006 */
[----:B-1----:R-:W-:-:S02]  /*1540*/  IMAD R7, R8, R3, R4 ;  /* 0x0000000308077224 */ /* 0x002fc400078e0204 */
[----:B------:R-:W-:-:S03]  /*1550*/  IMAD.IADD R4, R20, 0x1, R11 ;  /* 0x0000000114047824 */ /* 0x000fc600078e020b */
[----:B------:R-:W-:Y:S01]  /*1560*/  LEA R7, R7, R2, 0x2 ;  /* 0x0000000207077211 */ /* 0x000fe200078e10ff */
[----:B---3--:R-:W-:-:S05]  /*1570*/  @!P3 FADD R25, R5, R0 ;  /* 0x000000000519b221 */ /* 0x008fca0000000000 */
[----:B------:R-:W-:Y:S01]  /*1580*/  @!P3 FMNMX R25, RZ, R25, !PT ;  /* 0x00000019ff19b209 */ /* 0x000fe20007800000 */
[----:B------:R-:W-:Y:S06]  /*1590*/  @!P3 BRA `(.L_x_31) ;  /* 0x000000000030b947 */ /* 0x000fec0003800000 */
[----:B------:R-:W0:Y:S02]  /*15a0*/  LDS R6, [R7+0x4] ;  /* 0x0000040007067984 */ /* 0x000e240000000800 */
[----:B0-----:R-:W-:-:S13]  /*15b0*/  FSETP.GT.AND P3, PT, R6, -1, PT ;  /* 0xbf8000000600780b */ /* 0x001fda0003f64000 */
[----:B------:R-:W0:Y:S02]  /*15c0*/  @!P3 LDC R0, c[0x0][0x3a8] ;  /* 0x0000ea00ff00bb82 */ /* 0x000e240000000800 */
[----:B0-----:R-:W-:-:S05]  /*15d0*/  @!P3 FADD R25, R5, R0 ;  /* 0x000000000519b221 */ /* 0x001fca0000000000 */
[----:B------:R-:W-:Y:S01]  /*15e0*/  @!P3 FMNMX R25, RZ, R25, !PT ;  /* 0x00000019ff19b209 */ /* 0x000fe20007800000 */
[----:B------:R-:W-:Y:S06]  /*15f0*/  @!P3 BRA `(.L_x_31) ;  /* 0x000000000018b947 */ /* 0x000fec0003800000 */
[----:B------:R-:W-:Y:S01]  /*1600*/  FADD R25, R5, R6 ;  /* 0x0000000605197221 */ /* 0x000fe20000000000 */
[----:B------:R-:W-:-:S04]  /*1610*/  IMAD.U32 R0, RZ, RZ, UR20 ;  /* 0x00000014ff007e24 */ /* 0x000fc8000f8e00ff */
[C---:B------:R-:W-:Y:S01]  /*1620*/  FADD R6, R25.reuse, R0 ;  /* 0x0000000019067221 */ /* 0x040fe20000000000 */
[----:B------:R-:W-:Y:S01]  /*1630*/  FSETP.GT.AND P3, PT, R25, -R0, PT ;  /* 0x800000001900720b */ /* 0x000fe20003f64000 */
[----:B------:R-:W-:-:S12]  /*1640*/  IMAD.MOV.U32 R25, RZ, RZ, RZ ;  /* 0x000000ffff197224 */ /* 0x000fd800078e00ff */
[----:B------:R-:W-:-:S07]  /*1650*/  @P3 IMAD.MOV.U32 R25, RZ, RZ, R6 ;  /* 0x000000ffff193224 */ /* 0x000fce00078e0006 */
.L_x_31:
[----:B------:R-:W-:Y:S05]  /*1660*/  BSYNC.RECONVERGENT B1 ;  /* 0x0000000000017941 */ /* 0x000fea0003800200 */
.L_x_30:
[----:B------:R-:W-:Y:S01]  /*1670*/  @!P1 FADD R6, R5, R0 ;  /* 0x0000000005069221 */ /* 0x000fe20000000000 */
[----:B------:R-:W-:Y:S01]  /*1680*/  BSSY.RECONVERGENT B1, `(.L_x_32) ;  /* 0x0000010000017945 */ /* 0x000fe20003800200 */
[----:B------:R-:W-:Y:S01]  /*1690*/  ISETP.GT.AND P2, PT, R4, -0x1, P2 ;  /* 0xffffffff0400780c */ /* 0x000fe20001744270 */
[----:B------:R-:W-:Y:S02]  /*16a0*/  IMAD R27, R17, R3, R20 ;  /* 0x00000003111b7224 */ /* 0x000fe400078e0214 */
[----:B------:R-:W-:-:S04]  /*16b0*/  @!P1 FSETP.GT.AND P3, PT, R6, R25, PT ;  /* 0x000000190600920b */ /* 0x000fc80003f64000 */
[----:B------:R-:W-:Y:S01]  /*16c0*/  @!P1 FSEL R6, R6, R25, P3 ;  /* 0x0000001906069208 */ /* 0x000fe20001800000 */
[----:B------:R-:W-:Y:S08]  /*16d0*/  @!P1 BRA `(.L_x_33) ;  /* 0x0000000000289947 */ /* 0x000ff00003800000 */
[----:B------:R-:W0:Y:S01]  /*16e0*/  LDS R20, [R7] ;  /* 0x0000000007147984 */ /* 0x000e220000000800 */
[----:B------:R-:W-:Y:S01]  /*16f0*/  IMAD.MOV.U32 R6, RZ, RZ, R25 ;  /* 0x000000ffff067224 */ /* 0x000fe200078e0019 */
[----:B0-----:R-:W-:-:S13]  /*1700*/  FSETP.GT.AND P1, PT, R20, -1, PT ;  /* 0xbf8000001400780b */ /* 0x001fda0003f24000 */
[----:B------:R-:W-:Y:S05]  /*1710*/  @!P1 BRA `(.L_x_33) ;  /* 0x0000000000189947 */ /* 0x000fea0003800000 */
[----:B------:R-:W-:-:S04]  /*1720*/  FADD R7, R5, R20 ;  /* 0x0000001405077221 */ /* 0x000fc80000000000 */
[----:B------:R-:W-:-:S05]  /*1730*/  FADD R6, R7, R0 ;  /* 0x0000000007067221 */ /* 0x000fca0000000000 */
[----:B------:R-:W-:-:S13]  /*1740*/  FSETP.GT.AND P1, PT, R6, R25, PT ;  /* 0x000000190600720b */ /* 0x000fda0003f24000 */
[----:B------:R-:W-:-:S05]  /*1750*/  @!P1 FADD R0, R5, R0 ;  /* 0x0000000005009221 */ /* 0x000fca0000000000 */
[----:B------:R-:W-:-:S04]  /*1760*/  @!P1 FSETP.GT.AND P3, PT, R0, R25, PT ;  /* 0x000000190000920b */ /* 0x000fc80003f64000 */
[----:B------:R-:W-:-:S09]  /*1770*/  @!P1 FSEL R6, R0, R25, P3 ;  /* 0x0000001900069208 */ /* 0x000fd20001800000 */
.L_x_33:
[----:B------:R-:W-:Y:S05]  /*1780*/  BSYNC.RECONVERGENT B1 ;  /* 0x0000000000017941 */ /* 0x000fea0003800200 */
.L_x_32:
[----:B------:R-:W-:Y:S01]  /*1790*/  @!P2 FSETP.GT.AND P1, PT, R5, R6, PT ;  /* 0x000000060500a20b */ /* 0x000fe20003f24000 */
[----:B------:R-:W-:Y:S01]  /*17a0*/  BSSY.RECONVERGENT B1, `(.L_x_34) ;  /* 0x000000e000017945 */ /* 0x000fe20003800200 */
[----:B------:R-:W-:Y:S02]  /*17b0*/  LEA R27, R27, R2, 0x2 ;  /* 0x000000021b1b7211 */ /* 0x000fe400078e10ff */
[----:B------:R-:W-:Y:S01]  /*17c0*/  @!P2 FSEL R6, R5, R6, P1 ;  /* 0x000000060506a208 */ /* 0x000fe20000800000 */
[----:B------:R-:W-:Y:S08]  /*17d0*/  @!P2 BRA `(.L_x_35) ;  /* 0x000000000028a947 */ /* 0x000ff00003800000 */
[----:B------:R-:W-:-:S04]  /*17e0*/  IMAD R3, R12, R3, R4 ;  /* 0x000000030c037224 */ /* 0x000fc800078e0204 */
[----:B------:R-:W-:-:S05]  /*17f0*/  IMAD R3, R3, 0x4, R2 ;  /* 0x0000000403037824 */ /* 0x000fca00078e0202 */
[----:B------:R-:W0:Y:S02]  /*1800*/  LDS R0, [R3] ;  /* 0x0000000003007984 */ /* 0x000e240000000800 */
[----:B0-----:R-:W-:-:S13]  /*1810*/  FSETP.GT.AND P1, PT, R0, -1, PT ;  /* 0xbf8000000000780b */ /* 0x001fda0003f24000 */
[----:B------:R-:W-:-:S04]  /*1820*/  @!P1 FSETP.GT.AND P2, PT, R5, R6, PT ;  /* 0x000000060500920b */ /* 0x000fc80003f44000 */
[----:B------:R-:W-:Y:S01]  /*1830*/  @!P1 FSEL R6, R5, R6, P2 ;  /* 0x0000000605069208 */ /* 0x000fe20001000000 */
[----:B------:R-:W-:Y:S08]  /*1840*/  @!P1 BRA `(.L_x_35) ;  /* 0x00000000000c9947 */ /* 0x000ff00003800000 */
[----:B------:R-:W-:-:S05]  /*1850*/  FADD R5, R5, R0 ;  /* 0x0000000005057221 */ /* 0x000fca0000000000 */
[----:B------:R-:W-:-:S13]  /*1860*/  FSETP.GT.AND P1, PT, R5, R6, PT ;  /* 0x000000060500720b */ /* 0x000fda0003f24000 */
[----:B------:R-:W-:-:S07]  /*1870*/  @P1 IMAD.MOV.U32 R6, RZ, RZ, R5 ;  /* 0x000000ffff061224 */ /* 0x000fce00078e0005 */
.L_x_35:
[----:B------:R-:W-:Y:S05]  /*1880*/  BSYNC.RECONVERGENT B1 ;  /* 0x0000000000017941 */ /* 0x000fea0003800200 */
.L_x_34:
[----:B------:R0:W-:Y:S01]  /*1890*/  STS [R27], R6 ;  /* 0x000000061b007388 */ /* 0x0001e20000000800 */
[----:B------:R-:W-:-:S04]  /*18a0*/  ISETP.NE.AND P1, PT, R22, UR16, PT ;  /* 0x0000001016007c0c */ /* 0x000fc8000bf25270 */
[----:B------:R-:W-:-:S13]  /*18b0*/  ISETP.NE.OR P1, PT, R21, UR15, P1 ;  /* 0x0000000f15007c0c */ /* 0x000fda0008f25670 */
[----:B0-----:R-:W-:Y:S05]  /*18c0*/  @P1 BRA `(.L_x_36) ;  /* 0x0000000000301947 */ /* 0x001fea0003800000 */
[----:B------:R-:W-:Y:S02]  /*18d0*/  IMAD.U32 R2, RZ, RZ, UR4 ;  /* 0x00000004ff027e24 */ /* 0x000fe4000f8e00ff */
[----:B------:R-:W-:Y:S02]  /*18e0*/  HFMA2 R10, -RZ, RZ, 0, 5.9604644775390625e-08 ;  /* 0x00000001ff0a7431 */ /* 0x000fe400000001ff */
[----:B------:R-:W-:-:S05]  /*18f0*/  IMAD.U32 R3, RZ, RZ, UR5 ;  /* 0x00000005ff037e24 */ /* 0x000fca000f8e00ff */
[----:B------:R0:W-:Y:S01]  /*1900*/  STG.E desc[UR18][R2.64], R6 ;  /* 0x0000000602007986 */ /* 0x0001e2000c101912 */
[----:B------:R-:W-:Y:S05]  /*1910*/  BRA `(.L_x_36) ;  /* 0x00000000001c7947 */ /* 0x000fea0003800000 */
.L_x_27:
[----:B------:R-:W0:Y:S01]  /*1920*/  S2UR UR9, SR_CgaCtaId ;  /* 0x00000000000979c3 */ /* 0x000e220000008800 */
[----:B------:R-:W-:Y:S01]  /*1930*/  UMOV UR8, 0x400 ;  /* 0x0000040000087882 */ /* 0x000fe20000000000 */
[----:B------:R-:W-:Y:S02]  /*1940*/  IMAD R3, R17, R3, R20 ;  /* 0x0000000311037224 */ /* 0x000fe400078e0214 */
[----:B------:R-:W-:Y:S01]  /*1950*/  IMAD.MOV.U32 R0, RZ, RZ, -0x40800000 ;  /* 0xbf800000ff007424 */ /* 0x000fe200078e00ff */
[----:B0-----:R-:W-:-:S06]  /*1960*/  ULEA UR8, UR9, UR8, 0x18 ;  /* 0x0000000809087291 */ /* 0x001fcc000f8ec0ff */
[----:B------:R-:W-:-:S05]  /*1970*/  LEA R3, R3, UR8, 0x2 ;  /* 0x0000000803037c11 */ /* 0x000fca000f8e10ff */
[----:B------:R1:W-:Y:S02]  /*1980*/  STS [R3], R0 ;  /* 0x0000000003007388 */ /* 0x0003e40000000800 */
.L_x_36:
[----:B------:R-:W-:Y:S05]  /*1990*/  BSYNC.RECONVERGENT B0 ;  /* 0x0000000000007941 */ /* 0x000fea0003800200 */
.L_x_26:
[----:B------:R-:W-:-:S05]  /*19a0*/  VIADD R19, R19, 0x1 ;  /* 0x0000000113137836 */ /* 0x000fca0000000000 */
[----:B------:R-:W-:-:S13]  /*19b0*/  ISETP.NE.AND P1, PT, R19, UR12, PT ;  /* 0x0000000c13007c0c */ /* 0x000fda000bf25270 */
[----:B------:R-:W-:Y:S05]  /*19c0*/  @P1 BRA `(.L_x_37) ;  /* 0xfffffff400f81947 */ /* 0x000fea000383ffff */
.L_x_25:
[----:B------:R-:W-:-:S13]  /*19d0*/  ISETP.NE.AND P0, PT, R10, RZ, PT ;  /* 0x000000ff0a00720c */ /* 0x000fda0003f05270 */
.L_x_5:
[----:B------:R-:W-:Y:S01]  /*19e0*/  VIADD R23, R23, 0x1 ;  /* 0x0000000117177836 */ /* 0x000fe20000000000 */
[----:B------:R-:W-:Y:S05]  /*19f0*/  WARPSYNC.ALL ;  /* 0x0000000000007948 */ /* 0x000fea0003800000 */
[----:B------:R-:W-:Y:S01]  /*1a00*/  BAR.SYNC.DEFER_BLOCKING 0x0 ;  /* 0x0000000000007b1d */ /* 0x000fe20000010000 */
[----:B------:R-:W-:Y:S01]  /*1a10*/  ISETP.LT.AND P1, PT, R23, UR14, PT ;  /* 0x0000000e17007c0c */ /* 0x000fe2000bf21270 */
[----:B------:R-:W-:-:S04]  /*1a20*/  VIADD R17, R17, 0x2 ;  /* 0x0000000211117836 */ /* 0x000fc80000000000 */
[----:B01----:R-:W-:-:S05]  /*1a30*/  IMAD.HI.U32 R0, R17, -0x55555555, RZ ;  /* 0xaaaaaaab11007827 */ /* 0x003fca00078e00ff */
[----:B------:R-:W-:-:S05]  /*1a40*/  SHF.R.U32.HI R0, RZ, 0x1, R0 ;  /* 0x00000001ff007819 */ /* 0x000fca0000011600 */
[----:B------:R-:W-:Y:S01]  /*1a50*/  IMAD R17, R0, -0x3, R17 ;  /* 0xfffffffd00117824 */ /* 0x000fe200078e0211 */
[----:B------:R-:W-:Y:S06]  /*1a60*/  @!P0 BRA P1, `(.L_x_38) ;  /* 0xffffffec00288947 */ /* 0x000fec000083ffff */
[----:B------:R-:W-:Y:S05]  /*1a70*/  EXIT ;  /* 0x000000000000794d */ /* 0x000fea0003800000 */
        .weak           $__internal_0_$__cuda_sm3x_div_rn_noftz_f32_slowpath
        .type           $__internal_0_$__cuda_sm3x_div_rn_noftz_f32_slowpath,@function
        .size           $__internal_0_$__cuda_sm3x_div_rn_noftz_f32_slowpath,(.L_x_51 - $__internal_0_$__cuda_sm3x_div_rn_noftz_f32_slowpath)
$__internal_0_$__cuda_sm3x_div_rn_noftz_f32_slowpath:
[----:B------:R-:W-:Y:S01]  /*1a80*/  SHF.R.U32.HI R2, RZ, 0x17, R9 ;  /* 0x00000017ff027819 */ /* 0x000fe20000011609 */
[----:B------:R-:W-:Y:S01]  /*1a90*/  BSSY.RECONVERGENT B3, `(.L_x_39) ;  /* 0x0000064000037945 */ /* 0x000fe20003800200 */
[----:B------:R-:W-:Y:S01]  /*1aa0*/  SHF.R.U32.HI R24, RZ, 0x17, R3 ;  /* 0x00000017ff187819 */ /* 0x000fe20000011603 */
[----:B------:R-:W-:Y:S01]  /*1ab0*/  IMAD.MOV.U32 R25, RZ, RZ, 0x3db851ec ;  /* 0x3db851ecff197424 */ /* 0x000fe200078e00ff */
[----:B------:R-:W-:Y:S02]  /*1ac0*/  LOP3.LUT R2, R2, 0xff, RZ, 0xc0, !PT ;  /* 0x000000ff02027812 */ /* 0x000fe400078ec0ff */
[----:B------:R-:W-:Y:S02]  /*1ad0*/  LOP3.LUT R24, R24, 0xff, RZ, 0xc0, !PT ;  /* 0x000000ff18187812 */ /* 0x000fe400078ec0ff */
[----:B------:R-:W-:-:S03]  /*1ae0*/  IADD3 R27, PT, PT, R2, -0x1, RZ ;  /* 0xffffffff021b7810 */ /* 0x000fc60007ffe0ff */
[----:B------:R-:W-:Y:S01]  /*1af0*/  VIADD R26, R24, 0xffffffff ;  /* 0xffffffff181a7836 */ /* 0x000fe20000000000 */
[----:B------:R-:W-:-:S04]  /*1b00*/  ISETP.GT.U32.AND P1, PT, R27, 0xfd, PT ;  /* 0x000000fd1b00780c */ /* 0x000fc80003f24070 */
[----:B------:R-:W-:-:S13]  /*1b10*/  ISETP.GT.U32.OR P1, PT, R26, 0xfd, P1 ;  /* 0x000000fd1a00780c */ /* 0x000fda0000f24470 */
[----:B------:R-:W-:Y:S01]  /*1b20*/  @!P1 IMAD.MOV.U32 R5, RZ, RZ, RZ ;  /* 0x000000ffff059224 */ /* 0x000fe200078e00ff */
[----:B------:R-:W-:Y:S06]  /*1b30*/  @!P1 BRA `(.L_x_40) ;  /* 0x0000000000609947 */ /* 0x000fec0003800000 */
[----:B------:R-:W-:Y:S01]  /*1b40*/  IMAD.MOV.U32 R0, RZ, RZ, 0x3db851ec ;  /* 0x3db851ecff007424 */ /* 0x000fe200078e00ff */
[----:B------:R-:W-:-:S04]  /*1b50*/  FSETP.GTU.FTZ.AND P1, PT, |R3|, +INF , PT ;  /* 0x7f8000000300780b */ /* 0x000fc80003f3c200 */
[----:B------:R-:W-:-:S04]  /*1b60*/  FSETP.GTU.FTZ.AND P2, PT, |R0|, +INF , PT ;  /* 0x7f8000000000780b */ /* 0x000fc80003f5c200 */
[----:B------:R-:W-:-:S13]  /*1b70*/  PLOP3.LUT P1, PT, P1, P2, PT, 0xf8, 0x8f ;  /* 0x00000000008f781c */ /* 0x000fda0000f25f70 */
[----:B------:R-:W-:Y:S05]  /*1b80*/  @P1 BRA `(.L_x_41) ;  /* 0x00000004004c1947 */ /* 0x000fea0003800000 */
[----:B------:R-:W-:-:S13]  /*1b90*/  LOP3.LUT P1, RZ, R25, 0x7fffffff, R3, 0xc8, !PT ;  /* 0x7fffffff19ff7812 */ /* 0x000fda000782c803 */
[----:B------:R-:W-:Y:S05]  /*1ba0*/  @!P1 BRA `(.L_x_42) ;  /* 0x00000004003c9947 */ /* 0x000fea0003800000 */
[C---:B------:R-:W-:Y:S02]  /*1bb0*/  FSETP.NEU.FTZ.AND P3, PT, |R3|.reuse, +INF , PT ;  /* 0x7f8000000300780b */ /* 0x040fe40003f7d200 */
[----:B------:R-:W-:Y:S02]  /*1bc0*/  FSETP.NEU.FTZ.AND P2, PT, |R0|, +INF , PT ;  /* 0x7f8000000000780b */ /* 0x000fe40003f5d200 */
[----:B------:R-:W-:-:S11]  /*1bd0*/  FSETP.NEU.FTZ.AND P1, PT, |R3|, +INF , PT ;  /* 0x7f8000000300780b */ /* 0x000fd60003f3d200 */
[----:B------:R-:W-:Y:S05]  /*1be0*/  @!P2 BRA !P3, `(.L_x_42) ;  /* 0x00000004002ca947 */ /* 0x000fea0005800000 */
[----:B------:R-:W-:-:S04]  /*1bf0*/  LOP3.LUT P3, RZ, R3, 0x7fffffff, RZ, 0xc0, !PT ;  /* 0x7fffffff03ff7812 */ /* 0x000fc8000786c0ff */
[----:B------:R-:W-:-:S13]  /*1c00*/  PLOP3.LUT P2, PT, P2, P3, PT, 0x2f, 0xf2 ;  /* 0x0000000000f2781c */ /* 0x000fda0001746577 */
[----:B------:R-:W-:Y:S05]  /*1c10*/  @P2 BRA `(.L_x_43) ;  /* 0x0000000400182947 */ /* 0x000fea0003800000 */
[----:B------:R-:W-:-:S04]  /*1c20*/  LOP3.LUT P2, RZ, R25, 0x7fffffff, RZ, 0xc0, !PT ;  /* 0x7fffffff19ff7812 */ /* 0x000fc8000784c0ff */
[----:B------:R-:W-:-:S13]  /*1c30*/  PLOP3.LUT P1, PT, P1, P2, PT, 0x2f, 0xf2 ;  /* 0x0000000000f2781c */ /* 0x000fda0000f24577 */
[----:B------:R-:W-:Y:S05]  /*1c40*/  @P1 BRA `(.L_x_44) ;  /* 0x0000000400001947 */ /* 0x000fea0003800000 */
[----:B------:R-:W-:Y:S02]  /*1c50*/  ISETP.GE.AND P1, PT, R26, RZ, PT ;  /* 0x000000ff1a00720c */ /* 0x000fe40003f26270 */
[----:B------:R-:W-:-:S11]  /*1c60*/  ISETP.GE.AND P2, PT, R27, RZ, PT ;  /* 0x000000ff1b00720c */ /* 0x000fd60003f46270 */
[----:B------:R-:W-:Y:S01]  /*1c70*/  @P1 MOV R5, RZ ;  /* 0x000000ff00051202 */ /* 0x000fe20000000f00 */
[----:B------:R-:W-:Y:S02]  /*1c80*/  @!P1 IMAD.MOV.U32 R5, RZ, RZ, -0x40 ;  /* 0xffffffc0ff059424 */ /* 0x000fe400078e00ff */
[----:B------:R-:W-:Y:S01]  /*1c90*/  @!P1 FFMA R3, R3, 1.84467440737095516160e+19, RZ ;  /* 0x5f80000003039823 */ /* 0x000fe200000000ff */
[----:B------:R-:W-:Y:S01]  /*1ca0*/  @!P2 FFMA R25, R0, 1.84467440737095516160e+19, RZ ;  /* 0x5f8000000019a823 */ /* 0x000fe200000000ff */
[----:B------:R-:W-:-:S07]  /*1cb0*/  @!P2 VIADD R5, R5, 0x40 ;  /* 0x000000400505a836 */ /* 0x000fce0000000000 */
.L_x_40:
[----:B------:R-:W-:Y:S01]  /*1cc0*/  LEA R0, R2, 0xc0800000, 0x17 ;  /* 0xc080000002007811 */ /* 0x000fe200078eb8ff */
[----:B------:R-:W-:Y:S01]  /*1cd0*/  VIADD R24, R24, 0xffffff81 ;  /* 0xffffff8118187836 */ /* 0x000fe20000000000 */
[----:B------:R-:W-:Y:S03]  /*1ce0*/  BSSY.RECONVERGENT B4, `(.L_x_45) ;  /* 0x0000035000047945 */ /* 0x000fe60003800200 */
[----:B------:R-:W-:Y:S02]  /*1cf0*/  IMAD.IADD R27, R25, 0x1, -R0 ;  /* 0x00000001191b7824 */ /* 0x000fe400078e0a00 */
[C---:B------:R-:W-:Y:S01]  /*1d00*/  IMAD R0, R24.reuse, -0x800000, R3 ;  /* 0xff80000018007824 */ /* 0x040fe200078e0203 */
[----:B------:R-:W-:Y:S01]  /*1d10*/  IADD3 R24, PT, PT, R24, 0x7f, -R2 ;  /* 0x0000007f18187810 */ /* 0x000fe20007ffe802 */
[----:B------:R-:W0:Y:S01]  /*1d20*/  MUFU.RCP R26, R27 ;  /* 0x0000001b001a7308 */ /* 0x000e220000001000 */
[----:B------:R-:W-:-:S02]  /*1d30*/  FADD.FTZ R25, -R27, -RZ ;  /* 0x800000ff1b197221 */ /* 0x000fc40000010100 */
[----:B------:R-:W-:Y:S02]  /*1d40*/  IADD3 R5, PT, PT, R24, R5, RZ ;  /* 0x0000000518057210 */ /* 0x000fe40007ffe0ff */
[----:B0-----:R-:W-:-:S04]  /*1d50*/  FFMA R29, R26, R25, 1 ;  /* 0x3f8000001a1d7423 */ /* 0x001fc80000000019 */
[----:B------:R-:W-:-:S04]  /*1d60*/  FFMA R26, R26, R29, R26 ;  /* 0x0000001d1a1a7223 */ /* 0x000fc8000000001a */
[----:B------:R-:W-:-:S04]  /*1d70*/  FFMA R3, R0, R26, RZ ;  /* 0x0000001a00037223 */ /* 0x000fc800000000ff */
[----:B------:R-:W-:-:S04]  /*1d80*/  FFMA R28, R25, R3, R0 ;  /* 0x00000003191c7223 */ /* 0x000fc80000000000 */
[----:B------:R-:W-:-:S04]  /*1d90*/  FFMA R3, R26, R28, R3 ;  /* 0x0000001c1a037223 */ /* 0x000fc80000000003 */
[----:B------:R-:W-:-:S04]  /*1da0*/  FFMA R28, R25, R3, R0 ;  /* 0x00000003191c7223 */ /* 0x000fc80000000000 */
[----:B------:R-:W-:-:S05]  /*1db0*/  FFMA R0, R26, R28, R3 ;  /* 0x0000001c1a007223 */ /* 0x000fca0000000003 */
[----:B------:R-:W-:-:S04]  /*1dc0*/  SHF.R.U32.HI R2, RZ, 0x17, R0 ;  /* 0x00000017ff027819 */ /* 0x000fc80000011600 */
[----:B------:R-:W-:-:S05]  /*1dd0*/  LOP3.LUT R2, R2, 0xff, RZ, 0xc0, !PT ;  /* 0x000000ff02027812 */ /* 0x000fca00078ec0ff */
[----:B------:R-:W-:-:S04]  /*1de0*/  IMAD.IADD R2, R2, 0x1, R5 ;  /* 0x0000000102027824 */ /* 0x000fc800078e0205 */
[----:B------:R-:W-:-:S05]  /*1df0*/  VIADD R24, R2, 0xffffffff ;  /* 0xffffffff02187836 */ /* 0x000fca0000000000 */
[----:B------:R-:W-:-:S13]  /*1e00*/  ISETP.GE.U32.AND P1, PT, R24, 0xfe, PT ;  /* 0x000000fe1800780c */ /* 0x000fda0003f26070 */
[----:B------:R-:W-:Y:S05]  /*1e10*/  @!P1 BRA `(.L_x_46) ;  /* 0x0000000000809947 */ /* 0x000fea0003800000 */
[----:B------:R-:W-:-:S13]  /*1e20*/  ISETP.GT.AND P1, PT, R2, 0xfe, PT ;  /* 0x000000fe0200780c */ /* 0x000fda0003f24270 */
[----:B------:R-:W-:Y:S05]  /*1e30*/  @P1 BRA `(.L_x_47) ;  /* 0x00000000006c1947 */ /* 0x000fea0003800000 */
[----:B------:R-:W-:-:S13]  /*1e40*/  ISETP.GE.AND P1, PT, R2, 0x1, PT ;  /* 0x000000010200780c */ /* 0x000fda0003f26270 */
[----:B------:R-:W-:Y:S05]  /*1e50*/  @P1 BRA `(.L_x_48) ;  /* 0x0000000000741947 */ /* 0x000fea0003800000 */
[----:B------:R-:W-:Y:S02]  /*1e60*/  ISETP.GE.AND P1, PT, R2, -0x18, PT ;  /* 0xffffffe80200780c */ /* 0x000fe40003f26270 */
[----:B------:R-:W-:-:S11]  /*1e70*/  LOP3.LUT R0, R0, 0x80000000, RZ, 0xc0, !PT ;  /* 0x8000000000007812 */ /* 0x000fd600078ec0ff */
[----:B------:R-:W-:Y:S05]  /*1e80*/  @!P1 BRA `(.L_x_48) ;  /* 0x0000000000689947 */ /* 0x000fea0003800000 */
[CCC-:B------:R-:W-:Y:S01]  /*1e90*/  FFMA.RZ R24, R26.reuse, R28.reuse, R3.reuse ;  /* 0x0000001c1a187223 */ /* 0x1c0fe2000000c003 */
[CCC-:B------:R-:W-:Y:S01]  /*1ea0*/  FFMA.RP R5, R26.reuse, R28.reuse, R3.reuse ;  /* 0x0000001c1a057223 */ /* 0x1c0fe20000008003 */
[----:B------:R-:W-:Y:S01]  /*1eb0*/  FFMA.RM R26, R26, R28, R3 ;  /* 0x0000001c1a1a7223 */ /* 0x000fe20000004003 */
[C---:B------:R-:W-:Y:S01]  /*1ec0*/  VIADD R3, R2.reuse, 0x20 ;  /* 0x0000002002037836 */ /* 0x040fe20000000000 */
[----:B------:R-:W-:Y:S02]  /*1ed0*/  ISETP.NE.AND P3, PT, R2, RZ, PT ;  /* 0x000000ff0200720c */ /* 0x000fe40003f65270 */
[----:B------:R-:W-:Y:S02]  /*1ee0*/  LOP3.LUT R24, R24, 0x7fffff, RZ, 0xc0, !PT ;  /* 0x007fffff18187812 */ /* 0x000fe400078ec0ff */
[----:B------:R-:W-:Y:S01]  /*1ef0*/  ISETP.NE.AND P2, PT, R2, RZ, PT ;  /* 0x000000ff0200720c */ /* 0x000fe20003f45270 */
[----:B------:R-:W-:Y:S01]  /*1f00*/  IMAD.MOV R2, RZ, RZ, -R2 ;  /* 0x000000ffff027224 */ /* 0x000fe200078e0a02 */
[----:B------:R-:W-:-:S02]  /*1f10*/  LOP3.LUT R24, R24, 0x800000, RZ, 0xfc, !PT ;  /* 0x0080000018187812 */ /* 0x000fc400078efcff */
[----:B------:R-:W-:Y:S02]  /*1f20*/  FSETP.NEU.FTZ.AND P1, PT, R5, R26, PT ;  /* 0x0000001a0500720b */ /* 0x000fe40003f3d000 */
[----:B------:R-:W-:Y:S02]  /*1f30*/  SHF.L.U32 R3, R24, R3, RZ ;  /* 0x0000000318037219 */ /* 0x000fe400000006ff */
[----:B------:R-:W-:Y:S02]  /*1f40*/  SEL R5, R2, RZ, P3 ;  /* 0x000000ff02057207 */ /* 0x000fe40001800000 */
[----:B------:R-:W-:Y:S02]  /*1f50*/  ISETP.NE.AND P2, PT, R3, RZ, P2 ;  /* 0x000000ff0300720c */ /* 0x000fe40001745270 */
[----:B------:R-:W-:Y:S02]  /*1f60*/  SHF.R.U32.HI R5, RZ, R5, R24 ;  /* 0x00000005ff057219 */ /* 0x000fe40000011618 */
[----:B------:R-:W-:-:S02]  /*1f70*/  PLOP3.LUT P1, PT, P1, P2, PT, 0xf8, 0x8f ;  /* 0x00000000008f781c */ /* 0x000fc40000f25f70 */
[----:B------:R-:W-:Y:S02]  /*1f80*/  SHF.R.U32.HI R3, RZ, 0x1, R5 ;  /* 0x00000001ff037819 */ /* 0x000fe40000011605 */
[----:B------:R-:W-:-:S04]  /*1f90*/  SEL R2, RZ, 0x1, !P1 ;  /* 0x00000001ff027807 */ /* 0x000fc80004800000 */
[----:B------:R-:W-:-:S04]  /*1fa0*/  LOP3.LUT R2, R2, 0x1, R3, 0xf8, !PT ;  /* 0x0000000102027812 */ /* 0x000fc800078ef803 */
[----:B------:R-:W-:-:S04]  /*1fb0*/  LOP3.LUT R2, R2, R5, RZ, 0xc0, !PT ;  /* 0x0000000502027212 */ /* 0x000fc800078ec0ff */
[----:B------:R-:W-:-:S04]  /*1fc0*/  IADD3 R3, PT, PT, R3, R2, RZ ;  /* 0x0000000203037210 */ /* 0x000fc80007ffe0ff */
[----:B------:R-:W-:Y:S01]  /*1fd0*/  LOP3.LUT R0, R3, R0, RZ, 0xfc, !PT ;  /* 0x0000000003007212 */ /* 0x000fe200078efcff */
[----:B------:R-:W-:Y:S06]  /*1fe0*/  BRA `(.L_x_48) ;  /* 0x0000000000107947 */ /* 0x000fec0003800000 */
.L_x_47:
[----:B------:R-:W-:-:S04]  /*1ff0*/  LOP3.LUT R0, R0, 0x80000000, RZ, 0xc0, !PT ;  /* 0x8000000000007812 */ /* 0x000fc800078ec0ff */
[----:B------:R-:W-:Y:S01]  /*2000*/  LOP3.LUT R0, R0, 0x7f800000, RZ, 0xfc, !PT ;  /* 0x7f80000000007812 */ /* 0x000fe200078efcff */
[----:B------:R-:W-:Y:S06]  /*2010*/  BRA `(.L_x_48) ;  /* 0x0000000000047947 */ /* 0x000fec0003800000 */
.L_x_46:
[----:B------:R-:W-:-:S07]  /*2020*/  IMAD R0, R5, 0x800000, R0 ;  /* 0x0080000005007824 */ /* 0x000fce00078e0200 */
.L_x_48:
[----:B------:R-:W-:Y:S05]  /*2030*/  BSYNC.RECONVERGENT B4 ;  /* 0x0000000000047941 */ /* 0x000fea0003800200 */
.L_x_45:
[----:B------:R-:W-:Y:S05]  /*2040*/  BRA `(.L_x_49) ;  /* 0x0000000000207947 */ /* 0x000fea0003800000 */
.L_x_44:
[----:B------:R-:W-:-:S04]  /*2050*/  LOP3.LUT R0, R25, 0x80000000, R3, 0x48, !PT ;  /* 0x8000000019007812 */ /* 0x000fc800078e4803 */
[----:B------:R-:W-:Y:S01]  /*2060*/  LOP3.LUT R0, R0, 0x7f800000, RZ, 0xfc, !PT ;  /* 0x7f80000000007812 */ /* 0x000fe200078efcff */
[----:B------:R-:W-:Y:S06]  /*2070*/  BRA `(.L_x_49) ;  /* 0x0000000000147947 */ /* 0x000fec0003800000 */
.L_x_43:
[----:B------:R-:W-:Y:S01]  /*2080*/  LOP3.LUT R0, R25, 0x80000000, R3, 0x48, !PT ;  /* 0x8000000019007812 */ /* 0x000fe200078e4803 */
[----:B------:R-:W-:Y:S06]  /*2090*/  BRA `(.L_x_49) ;  /* 0x00000000000c7947 */ /* 0x000fec0003800000 */
.L_x_42:
[----:B------:R-:W0:Y:S01]  /*20a0*/  MUFU.RSQ R0, -QNAN ;  /* 0xffc0000000007908 */ /* 0x000e220000001400 */
[----:B------:R-:W-:Y:S05]  /*20b0*/  BRA `(.L_x_49) ;  /* 0x0000000000047947 */ /* 0x000fea0003800000 */
.L_x_41:
[----:B------:R-:W-:-:S07]  /*20c0*/  FADD.FTZ R0, R3, R0 ;  /* 0x0000000003007221 */ /* 0x000fce0000010000 */
.L_x_49:
[----:B------:R-:W-:Y:S05]  /*20d0*/  BSYNC.RECONVERGENT B3 ;  /* 0x0000000000037941 */ /* 0x000fea0003800200 */
.L_x_39:
[----:B------:R-:W-:Y:S02]  /*20e0*/  IMAD.MOV.U32 R2, RZ, RZ, R4 ;  /* 0x000000ffff027224 */ /* 0x000fe400078e0004 */
[----:B------:R-:W-:-:S04]  /*20f0*/  IMAD.MOV.U32 R3, RZ, RZ, 0x0 ;  /* 0x00000000ff037424 */ /* 0x000fc800078e00ff */
[----:B0-----:R-:W-:Y:S05]  /*2100*/  RET.REL.NODEC R2 `(_Z8SMWatSSMPfS_S_iiiifi) ;  /* 0xffffffdc02bc7950 */ /* 0x001fea0003c3ffff */
.L_x_50:
[----:B------:R-:W-:-:S00]  /*2110*/  BRA `(.L_x_50) ;  /* 0xfffffffc00fc7947 */ /* 0x000fc0000383ffff */
[----:B------:R-:W-:-:S00]  /*2120*/  NOP ;  /* 0x0000000000007918 */ /* 0x000fc00000000000 */
        /* <DEDUP_REMOVED lines=13> */
.L_x_51:


//--------------------- .nv.shared._Z8SMWatSSMPfS_S_iiiifi --------------------------
	.section	.nv.shared._Z8SMWatSSMPfS_S_iiiifi,"aw",@nobits
	.sectionflags	@""
	.align	16
	.zero		1024


//--------------------- .nv.shared.reserved.0     --------------------------
	.section	.nv.shared.reserved.0,"aw",@nobits
	.weak		__nv_reservedSMEM_offset_0_alias
	.size		__nv_reservedSMEM_offset_0_alias, 0, 64
	.other		__nv_reservedSMEM_offset_0_alias,@"STO_CUDA_RESERVED_SHARED STV_DEFAULT"
__nv_reservedSMEM_offset_0_alias:
	.zero		0
	.zero		64


//--------------------- .nv.constant0._Z8SMWatSSMPfS_S_iiiifi --------------------------
	.section	.nv.constant0._Z8SMWatSSMPfS_S_iiiifi,"a",@progbits
	.sectionflags	@""
	.align	4
.nv.constant0._Z8SMWatSSMPfS_S_iiiifi:
	.zero		944


//--------------------- SYMBOLS --------------------------

	.type		.nv.reservedSmem.offset0,@object
	.size		.nv.reservedSmem.offset0,0x4
	.type		.nv.reservedSmem.cap,@object
	.size		.nv.reservedSmem.cap,0x4
